//
// Generated by NVIDIA NVVM Compiler
//
// Compiler Build ID: CL-36424714
// Cuda compilation tools, release 13.0, V13.0.88
// Based on NVVM 20.0.0
//

.version 9.0
.target sm_100
.address_size 64

	// .globl	_Z5calcyPfS_S_i
.func  (.param .b64 func_retval0) __internal_accurate_pow
(
	.param .b64 __internal_accurate_pow_param_0
)
;

.visible .entry _Z5calcyPfS_S_i(
	.param .u64 .ptr .align 1 _Z5calcyPfS_S_i_param_0,
	.param .u64 .ptr .align 1 _Z5calcyPfS_S_i_param_1,
	.param .u64 .ptr .align 1 _Z5calcyPfS_S_i_param_2,
	.param .u32 _Z5calcyPfS_S_i_param_3
)
{
	.reg .pred 	%p<34>;
	.reg .b32 	%r<72>;
	.reg .b32 	%f<25>;
	.reg .b64 	%rd<17>;
	.reg .b64 	%fd<94>;

	ld.param.u64 	%rd7, [_Z5calcyPfS_S_i_param_0];
	ld.param.u64 	%rd8, [_Z5calcyPfS_S_i_param_1];
	ld.param.u32 	%r19, [_Z5calcyPfS_S_i_param_3];
	cvta.to.global.u64 	%rd9, %rd8;
	cvta.to.global.u64 	%rd10, %rd7;
	mov.u32 	%r20, %ntid.x;
	mov.u32 	%r21, %ctaid.x;
	mov.u32 	%r22, %tid.x;
	mad.lo.s32 	%r1, %r20, %r21, %r22;
	mov.f64 	%fd24, 0d4010000000000000;
	{
	.reg .b32 %temp; 
	mov.b64 	{%temp, %r23}, %fd24;
	}
	mov.f64 	%fd25, 0d4000000000000000;
	{
	.reg .b32 %temp; 
	mov.b64 	{%temp, %r2}, %fd25;
	}
	and.b32  	%r3, %r2, 2146435072;
	setp.eq.s32 	%p2, %r3, 1062207488;
	{ // callseq 0, 0
	.param .b64 param0;
	st.param.f64 	[param0], 0d4010000000000000;
	.param .b64 retval0;
	call.uni (retval0), 
	__internal_accurate_pow, 
	(
	param0
	);
	ld.param.f64 	%fd26, [retval0];
	} // callseq 0
	setp.lt.s32 	%p4, %r23, 0;
	neg.f64 	%fd28, %fd26;
	selp.f64 	%fd29, %fd28, %fd26, %p2;
	selp.f64 	%fd30, %fd29, %fd26, %p4;
	add.f64 	%fd31, %fd30, %fd30;
	cvt.rn.f32.f64 	%f13, %fd31;
	mul.lo.s32 	%r70, %r19, 10000;
	add.s32 	%r24, %r70, %r1;
	mul.wide.s32 	%rd11, %r24, 4;
	add.s64 	%rd12, %rd10, %rd11;
	ld.global.f32 	%f1, [%rd12];
	setp.lt.s32 	%p5, %r2, 0;
	selp.b32 	%r5, 0, 2146435072, %p5;
	and.b32  	%r25, %r2, 2147483647;
	setp.ne.s32 	%p6, %r25, 1071644672;
	and.pred  	%p1, %p2, %p6;
	cvt.f64.f32 	%fd1, %f13;
	add.s64 	%rd1, %rd9, 4;
	add.s64 	%rd2, %rd10, 4;
	mov.b32 	%r71, 0;
	mov.f32 	%f23, 0f00000000;
	mov.f32 	%f24, %f23;
$L__BB0_1:
	setp.lt.s32 	%p7, %r2, 0;
	setp.eq.s32 	%p8, %r3, 1062207488;
	mul.wide.s32 	%rd3, %r70, 4;
	add.s64 	%rd4, %rd2, %rd3;
	ld.global.f32 	%f14, [%rd4+-4];
	sub.f32 	%f4, %f1, %f14;
	cvt.f64.f32 	%fd2, %f4;
	{
	.reg .b32 %temp; 
	mov.b64 	{%temp, %r8}, %fd2;
	}
	abs.f64 	%fd3, %fd2;
	{ // callseq 1, 0
	.param .b64 param0;
	st.param.f64 	[param0], %fd3;
	.param .b64 retval0;
	call.uni (retval0), 
	__internal_accurate_pow, 
	(
	param0
	);
	ld.param.f64 	%fd32, [retval0];
	} // callseq 1
	setp.lt.s32 	%p10, %r8, 0;
	neg.f64 	%fd34, %fd32;
	selp.f64 	%fd35, %fd34, %fd32, %p8;
	selp.f64 	%fd36, %fd35, %fd32, %p10;
	setp.eq.f32 	%p11, %f4, 0f00000000;
	selp.b32 	%r26, %r8, 0, %p8;
	or.b32  	%r27, %r26, 2146435072;
	selp.b32 	%r28, %r27, %r26, %p7;
	mov.b32 	%r29, 0;
	mov.b64 	%fd37, {%r29, %r28};
	selp.f64 	%fd90, %fd37, %fd36, %p11;
	add.f64 	%fd38, %fd2, 0d4000000000000000;
	{
	.reg .b32 %temp; 
	mov.b64 	{%temp, %r30}, %fd38;
	}
	and.b32  	%r31, %r30, 2146435072;
	setp.ne.s32 	%p12, %r31, 2146435072;
	@%p12 bra 	$L__BB0_6;
	setp.num.f32 	%p13, %f4, %f4;
	@%p13 bra 	$L__BB0_4;
	mov.f64 	%fd39, 0d4000000000000000;
	add.rn.f64 	%fd90, %fd2, %fd39;
	bra.uni 	$L__BB0_6;
$L__BB0_4:
	setp.neu.f64 	%p14, %fd3, 0d7FF0000000000000;
	@%p14 bra 	$L__BB0_6;
	setp.lt.s32 	%p15, %r8, 0;
	or.b32  	%r32, %r5, -2147483648;
	selp.b32 	%r33, %r32, %r5, %p1;
	selp.b32 	%r34, %r33, %r5, %p15;
	mov.b32 	%r35, 0;
	mov.b64 	%fd90, {%r35, %r34};
$L__BB0_6:
	setp.eq.f32 	%p16, %f4, 0f3F800000;
	neg.f64 	%fd40, %fd90;
	selp.f64 	%fd41, 0dBFF0000000000000, %fd40, %p16;
	div.rn.f64 	%fd8, %fd41, %fd1;
	fma.rn.f64 	%fd42, %fd8, 0d3FF71547652B82FE, 0d4338000000000000;
	{
	.reg .b32 %temp; 
	mov.b64 	{%r9, %temp}, %fd42;
	}
	mov.f64 	%fd43, 0dC338000000000000;
	add.rn.f64 	%fd44, %fd42, %fd43;
	fma.rn.f64 	%fd45, %fd44, 0dBFE62E42FEFA39EF, %fd8;
	fma.rn.f64 	%fd46, %fd44, 0dBC7ABC9E3B39803F, %fd45;
	fma.rn.f64 	%fd47, %fd46, 0d3E5ADE1569CE2BDF, 0d3E928AF3FCA213EA;
	fma.rn.f64 	%fd48, %fd47, %fd46, 0d3EC71DEE62401315;
	fma.rn.f64 	%fd49, %fd48, %fd46, 0d3EFA01997C89EB71;
	fma.rn.f64 	%fd50, %fd49, %fd46, 0d3F2A01A014761F65;
	fma.rn.f64 	%fd51, %fd50, %fd46, 0d3F56C16C1852B7AF;
	fma.rn.f64 	%fd52, %fd51, %fd46, 0d3F81111111122322;
	fma.rn.f64 	%fd53, %fd52, %fd46, 0d3FA55555555502A1;
	fma.rn.f64 	%fd54, %fd53, %fd46, 0d3FC5555555555511;
	fma.rn.f64 	%fd55, %fd54, %fd46, 0d3FE000000000000B;
	fma.rn.f64 	%fd56, %fd55, %fd46, 0d3FF0000000000000;
	fma.rn.f64 	%fd57, %fd56, %fd46, 0d3FF0000000000000;
	{
	.reg .b32 %temp; 
	mov.b64 	{%r10, %temp}, %fd57;
	}
	{
	.reg .b32 %temp; 
	mov.b64 	{%temp, %r11}, %fd57;
	}
	shl.b32 	%r36, %r9, 20;
	add.s32 	%r37, %r36, %r11;
	mov.b64 	%fd91, {%r10, %r37};
	{
	.reg .b32 %temp; 
	mov.b64 	{%temp, %r38}, %fd8;
	}
	mov.b32 	%f15, %r38;
	abs.f32 	%f5, %f15;
	setp.lt.f32 	%p17, %f5, 0f4086232B;
	@%p17 bra 	$L__BB0_9;
	setp.lt.f64 	%p18, %fd8, 0d0000000000000000;
	add.f64 	%fd58, %fd8, 0d7FF0000000000000;
	selp.f64 	%fd91, 0d0000000000000000, %fd58, %p18;
	setp.geu.f32 	%p19, %f5, 0f40874800;
	@%p19 bra 	$L__BB0_9;
	shr.u32 	%r39, %r9, 31;
	add.s32 	%r40, %r9, %r39;
	shr.s32 	%r41, %r40, 1;
	shl.b32 	%r42, %r41, 20;
	add.s32 	%r43, %r11, %r42;
	mov.b64 	%fd59, {%r10, %r43};
	sub.s32 	%r44, %r9, %r41;
	shl.b32 	%r45, %r44, 20;
	add.s32 	%r46, %r45, 1072693248;
	mov.b32 	%r47, 0;
	mov.b64 	%fd60, {%r47, %r46};
	mul.f64 	%fd91, %fd60, %fd59;
$L__BB0_9:
	add.s64 	%rd5, %rd1, %rd3;
	setp.lt.s32 	%p20, %r2, 0;
	setp.eq.s32 	%p21, %r3, 1062207488;
	cvt.rn.f32.f64 	%f16, %fd91;
	ld.global.f32 	%f17, [%rd5+-4];
	fma.rn.f32 	%f6, %f17, %f16, %f24;
	add.f32 	%f7, %f23, %f16;
	ld.global.f32 	%f18, [%rd4];
	sub.f32 	%f8, %f1, %f18;
	cvt.f64.f32 	%fd13, %f8;
	{
	.reg .b32 %temp; 
	mov.b64 	{%temp, %r12}, %fd13;
	}
	abs.f64 	%fd14, %fd13;
	{ // callseq 2, 0
	.param .b64 param0;
	st.param.f64 	[param0], %fd14;
	.param .b64 retval0;
	call.uni (retval0), 
	__internal_accurate_pow, 
	(
	param0
	);
	ld.param.f64 	%fd61, [retval0];
	} // callseq 2
	setp.lt.s32 	%p23, %r12, 0;
	neg.f64 	%fd63, %fd61;
	selp.f64 	%fd64, %fd63, %fd61, %p21;
	selp.f64 	%fd65, %fd64, %fd61, %p23;
	setp.eq.f32 	%p24, %f8, 0f00000000;
	selp.b32 	%r48, %r12, 0, %p21;
	or.b32  	%r49, %r48, 2146435072;
	selp.b32 	%r50, %r49, %r48, %p20;
	mov.b32 	%r51, 0;
	mov.b64 	%fd66, {%r51, %r50};
	selp.f64 	%fd92, %fd66, %fd65, %p24;
	add.f64 	%fd67, %fd13, 0d4000000000000000;
	{
	.reg .b32 %temp; 
	mov.b64 	{%temp, %r52}, %fd67;
	}
	and.b32  	%r53, %r52, 2146435072;
	setp.ne.s32 	%p25, %r53, 2146435072;
	@%p25 bra 	$L__BB0_14;
	setp.nan.f32 	%p26, %f8, %f8;
	@%p26 bra 	$L__BB0_13;
	setp.neu.f64 	%p27, %fd14, 0d7FF0000000000000;
	@%p27 bra 	$L__BB0_14;
	setp.lt.s32 	%p28, %r12, 0;
	or.b32  	%r54, %r5, -2147483648;
	selp.b32 	%r55, %r54, %r5, %p1;
	selp.b32 	%r56, %r55, %r5, %p28;
	mov.b32 	%r57, 0;
	mov.b64 	%fd92, {%r57, %r56};
	bra.uni 	$L__BB0_14;
$L__BB0_13:
	mov.f64 	%fd68, 0d4000000000000000;
	add.rn.f64 	%fd92, %fd13, %fd68;
$L__BB0_14:
	setp.eq.f32 	%p29, %f8, 0f3F800000;
	neg.f64 	%fd69, %fd92;
	selp.f64 	%fd70, 0dBFF0000000000000, %fd69, %p29;
	div.rn.f64 	%fd19, %fd70, %fd1;
	fma.rn.f64 	%fd71, %fd19, 0d3FF71547652B82FE, 0d4338000000000000;
	{
	.reg .b32 %temp; 
	mov.b64 	{%r13, %temp}, %fd71;
	}
	mov.f64 	%fd72, 0dC338000000000000;
	add.rn.f64 	%fd73, %fd71, %fd72;
	fma.rn.f64 	%fd74, %fd73, 0dBFE62E42FEFA39EF, %fd19;
	fma.rn.f64 	%fd75, %fd73, 0dBC7ABC9E3B39803F, %fd74;
	fma.rn.f64 	%fd76, %fd75, 0d3E5ADE1569CE2BDF, 0d3E928AF3FCA213EA;
	fma.rn.f64 	%fd77, %fd76, %fd75, 0d3EC71DEE62401315;
	fma.rn.f64 	%fd78, %fd77, %fd75, 0d3EFA01997C89EB71;
	fma.rn.f64 	%fd79, %fd78, %fd75, 0d3F2A01A014761F65;
	fma.rn.f64 	%fd80, %fd79, %fd75, 0d3F56C16C1852B7AF;
	fma.rn.f64 	%fd81, %fd80, %fd75, 0d3F81111111122322;
	fma.rn.f64 	%fd82, %fd81, %fd75, 0d3FA55555555502A1;
	fma.rn.f64 	%fd83, %fd82, %fd75, 0d3FC5555555555511;
	fma.rn.f64 	%fd84, %fd83, %fd75, 0d3FE000000000000B;
	fma.rn.f64 	%fd85, %fd84, %fd75, 0d3FF0000000000000;
	fma.rn.f64 	%fd86, %fd85, %fd75, 0d3FF0000000000000;
	{
	.reg .b32 %temp; 
	mov.b64 	{%r14, %temp}, %fd86;
	}
	{
	.reg .b32 %temp; 
	mov.b64 	{%temp, %r15}, %fd86;
	}
	shl.b32 	%r58, %r13, 20;
	add.s32 	%r59, %r58, %r15;
	mov.b64 	%fd93, {%r14, %r59};
	{
	.reg .b32 %temp; 
	mov.b64 	{%temp, %r60}, %fd19;
	}
	mov.b32 	%f19, %r60;
	abs.f32 	%f9, %f19;
	setp.lt.f32 	%p30, %f9, 0f4086232B;
	@%p30 bra 	$L__BB0_17;
	setp.lt.f64 	%p31, %fd19, 0d0000000000000000;
	add.f64 	%fd87, %fd19, 0d7FF0000000000000;
	selp.f64 	%fd93, 0d0000000000000000, %fd87, %p31;
	setp.geu.f32 	%p32, %f9, 0f40874800;
	@%p32 bra 	$L__BB0_17;
	shr.u32 	%r61, %r13, 31;
	add.s32 	%r62, %r13, %r61;
	shr.s32 	%r63, %r62, 1;
	shl.b32 	%r64, %r63, 20;
	add.s32 	%r65, %r15, %r64;
	mov.b64 	%fd88, {%r14, %r65};
	sub.s32 	%r66, %r13, %r63;
	shl.b32 	%r67, %r66, 20;
	add.s32 	%r68, %r67, 1072693248;
	mov.b32 	%r69, 0;
	mov.b64 	%fd89, {%r69, %r68};
	mul.f64 	%fd93, %fd89, %fd88;
$L__BB0_17:
	cvt.rn.f32.f64 	%f20, %fd93;
	ld.global.f32 	%f21, [%rd5];
	fma.rn.f32 	%f24, %f21, %f20, %f6;
	add.f32 	%f23, %f7, %f20;
	add.s32 	%r71, %r71, 2;
	add.s32 	%r70, %r70, 2;
	setp.ne.s32 	%p33, %r71, 10000;
	@%p33 bra 	$L__BB0_1;
	ld.param.u64 	%rd16, [_Z5calcyPfS_S_i_param_2];
	cvta.to.global.u64 	%rd13, %rd16;
	div.rn.f32 	%f22, %f24, %f23;
	mul.wide.s32 	%rd14, %r1, 4;
	add.s64 	%rd15, %rd13, %rd14;
	st.global.f32 	[%rd15], %f22;
	ret;

}
.func  (.param .b64 func_retval0) __internal_accurate_pow(
	.param .b64 __internal_accurate_pow_param_0
)
{
	.reg .pred 	%p<8>;
	.reg .b32 	%r<49>;
	.reg .b32 	%f<3>;
	.reg .b64 	%fd<109>;

	ld.param.f64 	%fd10, [__internal_accurate_pow_param_0];
	{
	.reg .b32 %temp; 
	mov.b64 	{%temp, %r46}, %fd10;
	}
	{
	.reg .b32 %temp; 
	mov.b64 	{%r45, %temp}, %fd10;
	}
	shr.u32 	%r47, %r46, 20;
	setp.gt.u32 	%p1, %r46, 1048575;
	@%p1 bra 	$L__BB1_2;
	mul.f64 	%fd11, %fd10, 0d4350000000000000;
	{
	.reg .b32 %temp; 
	mov.b64 	{%temp, %r46}, %fd11;
	}
	{
	.reg .b32 %temp; 
	mov.b64 	{%r45, %temp}, %fd11;
	}
	shr.u32 	%r16, %r46, 20;
	add.s32 	%r47, %r16, -54;
$L__BB1_2:
	add.s32 	%r48, %r47, -1023;
	and.b32  	%r17, %r46, -2146435073;
	or.b32  	%r18, %r17, 1072693248;
	mov.b64 	%fd107, {%r45, %r18};
	setp.lt.u32 	%p2, %r18, 1073127583;
	@%p2 bra 	$L__BB1_4;
	{
	.reg .b32 %temp; 
	mov.b64 	{%r19, %temp}, %fd107;
	}
	{
	.reg .b32 %temp; 
	mov.b64 	{%temp, %r20}, %fd107;
	}
	add.s32 	%r21, %r20, -1048576;
	mov.b64 	%fd107, {%r19, %r21};
	add.s32 	%r48, %r47, -1022;
$L__BB1_4:
	add.f64 	%fd12, %fd107, 0dBFF0000000000000;
	add.f64 	%fd13, %fd107, 0d3FF0000000000000;
	rcp.approx.ftz.f64 	%fd14, %fd13;
	neg.f64 	%fd15, %fd13;
	fma.rn.f64 	%fd16, %fd15, %fd14, 0d3FF0000000000000;
	fma.rn.f64 	%fd17, %fd16, %fd16, %fd16;
	fma.rn.f64 	%fd18, %fd17, %fd14, %fd14;
	mul.f64 	%fd19, %fd12, %fd18;
	fma.rn.f64 	%fd20, %fd12, %fd18, %fd19;
	mul.f64 	%fd21, %fd20, %fd20;
	fma.rn.f64 	%fd22, %fd21, 0d3EB0F5FF7D2CAFE2, 0d3ED0F5D241AD3B5A;
	fma.rn.f64 	%fd23, %fd22, %fd21, 0d3EF3B20A75488A3F;
	fma.rn.f64 	%fd24, %fd23, %fd21, 0d3F1745CDE4FAECD5;
	fma.rn.f64 	%fd25, %fd24, %fd21, 0d3F3C71C7258A578B;
	fma.rn.f64 	%fd26, %fd25, %fd21, 0d3F6249249242B910;
	fma.rn.f64 	%fd27, %fd26, %fd21, 0d3F89999999999DFB;
	sub.f64 	%fd28, %fd12, %fd20;
	add.f64 	%fd29, %fd28, %fd28;
	neg.f64 	%fd30, %fd20;
	fma.rn.f64 	%fd31, %fd30, %fd12, %fd29;
	mul.f64 	%fd32, %fd18, %fd31;
	fma.rn.f64 	%fd33, %fd21, %fd27, 0d3FB5555555555555;
	mov.f64 	%fd34, 0d3FB5555555555555;
	sub.f64 	%fd35, %fd34, %fd33;
	fma.rn.f64 	%fd36, %fd21, %fd27, %fd35;
	add.f64 	%fd37, %fd36, 0dBC46A4CB00B9E7B0;
	add.f64 	%fd38, %fd33, %fd37;
	sub.f64 	%fd39, %fd33, %fd38;
	add.f64 	%fd40, %fd37, %fd39;
	mul.rn.f64 	%fd41, %fd20, %fd20;
	neg.f64 	%fd42, %fd41;
	fma.rn.f64 	%fd43, %fd20, %fd20, %fd42;
	{
	.reg .b32 %temp; 
	mov.b64 	{%r22, %temp}, %fd32;
	}
	{
	.reg .b32 %temp; 
	mov.b64 	{%temp, %r23}, %fd32;
	}
	add.s32 	%r24, %r23, 1048576;
	mov.b64 	%fd44, {%r22, %r24};
	fma.rn.f64 	%fd45, %fd20, %fd44, %fd43;
	mul.rn.f64 	%fd46, %fd41, %fd20;
	neg.f64 	%fd47, %fd46;
	fma.rn.f64 	%fd48, %fd41, %fd20, %fd47;
	fma.rn.f64 	%fd49, %fd41, %fd32, %fd48;
	fma.rn.f64 	%fd50, %fd45, %fd20, %fd49;
	mul.rn.f64 	%fd51, %fd38, %fd46;
	neg.f64 	%fd52, %fd51;
	fma.rn.f64 	%fd53, %fd38, %fd46, %fd52;
	fma.rn.f64 	%fd54, %fd38, %fd50, %fd53;
	fma.rn.f64 	%fd55, %fd40, %fd46, %fd54;
	add.f64 	%fd56, %fd51, %fd55;
	sub.f64 	%fd57, %fd51, %fd56;
	add.f64 	%fd58, %fd55, %fd57;
	add.f64 	%fd59, %fd20, %fd56;
	sub.f64 	%fd60, %fd20, %fd59;
	add.f64 	%fd61, %fd56, %fd60;
	add.f64 	%fd62, %fd58, %fd61;
	add.f64 	%fd63, %fd32, %fd62;
	add.f64 	%fd64, %fd59, %fd63;
	sub.f64 	%fd65, %fd59, %fd64;
	add.f64 	%fd66, %fd63, %fd65;
	xor.b32  	%r25, %r48, -2147483648;
	mov.b32 	%r26, 1127219200;
	mov.b64 	%fd67, {%r25, %r26};
	mov.b32 	%r27, -2147483648;
	mov.b64 	%fd68, {%r27, %r26};
	sub.f64 	%fd69, %fd67, %fd68;
	fma.rn.f64 	%fd70, %fd69, 0d3FE62E42FEFA39EF, %fd64;
	fma.rn.f64 	%fd71, %fd69, 0dBFE62E42FEFA39EF, %fd70;
	sub.f64 	%fd72, %fd71, %fd64;
	sub.f64 	%fd73, %fd66, %fd72;
	fma.rn.f64 	%fd74, %fd69, 0d3C7ABC9E3B39803F, %fd73;
	add.f64 	%fd75, %fd70, %fd74;
	sub.f64 	%fd76, %fd70, %fd75;
	add.f64 	%fd77, %fd74, %fd76;
	mov.f64 	%fd78, 0d4000000000000000;
	{
	.reg .b32 %temp; 
	mov.b64 	{%temp, %r28}, %fd78;
	}
	{
	.reg .b32 %temp; 
	mov.b64 	{%r29, %temp}, %fd78;
	}
	shl.b32 	%r30, %r28, 1;
	setp.gt.u32 	%p3, %r30, -33554433;
	and.b32  	%r31, %r28, -15728641;
	selp.b32 	%r32, %r31, %r28, %p3;
	mov.b64 	%fd79, {%r29, %r32};
	mul.rn.f64 	%fd80, %fd75, %fd79;
	neg.f64 	%fd81, %fd80;
	fma.rn.f64 	%fd82, %fd75, %fd79, %fd81;
	fma.rn.f64 	%fd83, %fd77, %fd79, %fd82;
	add.f64 	%fd4, %fd80, %fd83;
	sub.f64 	%fd84, %fd80, %fd4;
	add.f64 	%fd5, %fd83, %fd84;
	fma.rn.f64 	%fd85, %fd4, 0d3FF71547652B82FE, 0d4338000000000000;
	{
	.reg .b32 %temp; 
	mov.b64 	{%r13, %temp}, %fd85;
	}
	mov.f64 	%fd86, 0dC338000000000000;
	add.rn.f64 	%fd87, %fd85, %fd86;
	fma.rn.f64 	%fd88, %fd87, 0dBFE62E42FEFA39EF, %fd4;
	fma.rn.f64 	%fd89, %fd87, 0dBC7ABC9E3B39803F, %fd88;
	fma.rn.f64 	%fd90, %fd89, 0d3E5ADE1569CE2BDF, 0d3E928AF3FCA213EA;
	fma.rn.f64 	%fd91, %fd90, %fd89, 0d3EC71DEE62401315;
	fma.rn.f64 	%fd92, %fd91, %fd89, 0d3EFA01997C89EB71;
	fma.rn.f64 	%fd93, %fd92, %fd89, 0d3F2A01A014761F65;
	fma.rn.f64 	%fd94, %fd93, %fd89, 0d3F56C16C1852B7AF;
	fma.rn.f64 	%fd95, %fd94, %fd89, 0d3F81111111122322;
	fma.rn.f64 	%fd96, %fd95, %fd89, 0d3FA55555555502A1;
	fma.rn.f64 	%fd97, %fd96, %fd89, 0d3FC5555555555511;
	fma.rn.f64 	%fd98, %fd97, %fd89, 0d3FE000000000000B;
	fma.rn.f64 	%fd99, %fd98, %fd89, 0d3FF0000000000000;
	fma.rn.f64 	%fd100, %fd99, %fd89, 0d3FF0000000000000;
	{
	.reg .b32 %temp; 
	mov.b64 	{%r14, %temp}, %fd100;
	}
	{
	.reg .b32 %temp; 
	mov.b64 	{%temp, %r15}, %fd100;
	}
	shl.b32 	%r33, %r13, 20;
	add.s32 	%r34, %r33, %r15;
	mov.b64 	%fd108, {%r14, %r34};
	{
	.reg .b32 %temp; 
	mov.b64 	{%temp, %r35}, %fd4;
	}
	mov.b32 	%f2, %r35;
	abs.f32 	%f1, %f2;
	setp.lt.f32 	%p4, %f1, 0f4086232B;
	@%p4 bra 	$L__BB1_7;
	setp.lt.f64 	%p5, %fd4, 0d0000000000000000;
	add.f64 	%fd101, %fd4, 0d7FF0000000000000;
	selp.f64 	%fd108, 0d0000000000000000, %fd101, %p5;
	setp.geu.f32 	%p6, %f1, 0f40874800;
	@%p6 bra 	$L__BB1_7;
	shr.u32 	%r36, %r13, 31;
	add.s32 	%r37, %r13, %r36;
	shr.s32 	%r38, %r37, 1;
	shl.b32 	%r39, %r38, 20;
	add.s32 	%r40, %r15, %r39;
	mov.b64 	%fd102, {%r14, %r40};
	sub.s32 	%r41, %r13, %r38;
	shl.b32 	%r42, %r41, 20;
	add.s32 	%r43, %r42, 1072693248;
	mov.b32 	%r44, 0;
	mov.b64 	%fd103, {%r44, %r43};
	mul.f64 	%fd108, %fd103, %fd102;
$L__BB1_7:
	abs.f64 	%fd104, %fd108;
	setp.eq.f64 	%p7, %fd104, 0d7FF0000000000000;
	fma.rn.f64 	%fd105, %fd108, %fd5, %fd108;
	selp.f64 	%fd106, %fd108, %fd105, %p7;
	st.param.f64 	[func_retval0], %fd106;
	ret;

}


// ===== COMPILED SASS (sm_100) =====

	.target	sm_100

	.elftype	@"ET_EXEC"


//--------------------- .note.nv.tkinfo           --------------------------
	.section	.note.nv.tkinfo,"",@"SHT_NOTE"
	.sectionflags	@"SHF_NOTE_NV_TKINFO"
	.tkinfo
        /*0018*/ 	.word	0x00000002
        /*0030*/ 	.string	""
        /*0030*/ 	.string	"ptxas"
        /*0030*/ 	.string	"Cuda compilation tools, release 13.0, V13.0.88"
        /*0030*/ 	.string	"Build cuda_13.0.r13.0/compiler.36424714_0"
        /*0030*/ 	.string	"-arch sm_100 -m 64 "



//--------------------- .note.nv.cuinfo           --------------------------
	.section	.note.nv.cuinfo,"",@"SHT_NOTE"
	.sectionflags	@"SHF_NOTE_NV_CUINFO"
        /*0018*/ 	.short	0x0002
        /*001a*/ 	.short	0x0064
        /*001c*/ 	.short	0x0082
	.zero		2


//--------------------- .nv.info                  --------------------------
	.section	.nv.info,"",@"SHT_CUDA_INFO"
	.align	4


	//----- nvinfo : EIATTR_REGCOUNT
	.align		4
        /*0000*/ 	.byte	0x04, 0x2f
        /*0002*/ 	.short	(.L_1 - .L_0)
	.align		4
.L_0:
        /*0004*/ 	.word	index@(_Z5calcyPfS_S_i)
        /*0008*/ 	.word	0x00000021


	//----- nvinfo : EIATTR_FRAME_SIZE
	.align		4
.L_1:
        /*000c*/ 	.byte	0x04, 0x11
        /*000e*/ 	.short	(.L_3 - .L_2)
	.align		4
.L_2:
        /*0010*/ 	.word	index@($_Z5calcyPfS_S_i$__internal_accurate_pow)
        /*0014*/ 	.word	0x00000000


	//----- nvinfo : EIATTR_FRAME_SIZE
	.align		4
.L_3:
        /*0018*/ 	.byte	0x04, 0x11
        /*001a*/ 	.short	(.L_5 - .L_4)
	.align		4
.L_4:
        /*001c*/ 	.word	index@($__internal_1_$__cuda_sm3x_div_rn_noftz_f32_slowpath)
        /*0020*/ 	.word	0x00000000


	//----- nvinfo : EIATTR_FRAME_SIZE
	.align		4
.L_5:
        /*0024*/ 	.byte	0x04, 0x11
        /*0026*/ 	.short	(.L_7 - .L_6)
	.align		4
.L_6:
        /*0028*/ 	.word	index@($__internal_0_$__cuda_sm20_div_rn_f64_full)
        /*002c*/ 	.word	0x00000000


	//----- nvinfo : EIATTR_FRAME_SIZE
	.align		4
.L_7:
        /*0030*/ 	.byte	0x04, 0x11
        /*0032*/ 	.short	(.L_9 - .L_8)
	.align		4
.L_8:
        /*0034*/ 	.word	index@(_Z5calcyPfS_S_i)
        /*0038*/ 	.word	0x00000000


	//----- nvinfo : EIATTR_MIN_STACK_SIZE
	.align		4
.L_9:
        /*003c*/ 	.byte	0x04, 0x12
        /*003e*/ 	.short	(.L_11 - .L_10)
	.align		4
.L_10:
        /*0040*/ 	.word	index@(_Z5calcyPfS_S_i)
        /*0044*/ 	.word	0x00000000
.L_11:


//--------------------- .nv.compat                --------------------------
	.section	.nv.compat,"",@"SHT_CUDA_COMPAT_INFO"
	.align	4
        /*0000*/ 	.byte	0x02, 0x09, 0x00, 0x00, 0x02, 0x02, 0x01, 0x00, 0x02, 0x05, 0x05, 0x00, 0x03, 0x07, 0x01, 0x01
        /*0010*/ 	.byte	0x02, 0x03, 0x00, 0x00, 0x02, 0x06, 0x01, 0x00, 0x04, 0x0b, 0x08, 0x00, 0x01, 0x00, 0x00, 0x00
        /*0020*/ 	.byte	0x00, 0x00, 0x00, 0x00


//--------------------- .nv.info._Z5calcyPfS_S_i  --------------------------
	.section	.nv.info._Z5calcyPfS_S_i,"",@"SHT_CUDA_INFO"
	.sectionflags	@""
	.align	4


	//----- nvinfo : EIATTR_CUDA_API_VERSION
	.align		4
        /*0000*/ 	.byte	0x04, 0x37
        /*0002*/ 	.short	(.L_13 - .L_12)
.L_12:
        /*0004*/ 	.word	0x00000082


	//----- nvinfo : EIATTR_KPARAM_INFO
	.align		4
.L_13:
        /*0008*/ 	.byte	0x04, 0x17
        /*000a*/ 	.short	(.L_15 - .L_14)
.L_14:
        /*000c*/ 	.word	0x00000000
        /*0010*/ 	.short	0x0003
        /*0012*/ 	.short	0x0018
        /*0014*/ 	.byte	0x00, 0xf0, 0x11, 0x00


	//----- nvinfo : EIATTR_KPARAM_INFO
	.align		4
.L_15:
        /*0018*/ 	.byte	0x04, 0x17
        /*001a*/ 	.short	(.L_17 - .L_16)
.L_16:
        /*001c*/ 	.word	0x00000000
        /*0020*/ 	.short	0x0002
        /*0022*/ 	.short	0x0010
        /*0024*/ 	.byte	0x00, 0xf5, 0x21, 0x00


	//----- nvinfo : EIATTR_KPARAM_INFO
	.align		4
.L_17:
        /*0028*/ 	.byte	0x04, 0x17
        /*002a*/ 	.short	(.L_19 - .L_18)
.L_18:
        /*002c*/ 	.word	0x00000000
        /*0030*/ 	.short	0x0001
        /*0032*/ 	.short	0x0008
        /*0034*/ 	.byte	0x00, 0xf5, 0x21, 0x00


	//----- nvinfo : EIATTR_KPARAM_INFO
	.align		4
.L_19:
        /*0038*/ 	.byte	0x04, 0x17
        /*003a*/ 	.short	(.L_21 - .L_20)
.L_20:
        /*003c*/ 	.word	0x00000000
        /*0040*/ 	.short	0x0000
        /*0042*/ 	.short	0x0000
        /*0044*/ 	.byte	0x00, 0xf5, 0x21, 0x00


	//----- nvinfo : EIATTR_SPARSE_MMA_MASK
	.align		4
.L_21:
        /*0048*/ 	.byte	0x03, 0x50
        /*004a*/ 	.short	0x0000


	//----- nvinfo : EIATTR_MAXREG_COUNT
	.align		4
        /*004c*/ 	.byte	0x03, 0x1b
        /*004e*/ 	.short	0x00ff


	//----- nvinfo : EIATTR_MERCURY_ISA_VERSION
	.align		4
        /*0050*/ 	.byte	0x03, 0x5f
        /*0052*/ 	.short	0x0101


	//----- nvinfo : EIATTR_VRC_CTA_INIT_COUNT
	.align		4
        /*0054*/ 	.byte	0x02, 0x4a
	.zero		1
	.zero		1


	//----- nvinfo : EIATTR_EXIT_INSTR_OFFSETS
	.align		4
        /*0058*/ 	.byte	0x04, 0x1c
        /*005a*/ 	.short	(.L_23 - .L_22)


	//   ....[0]....
.L_22:
        /*005c*/ 	.word	0x000011c0


	//----- nvinfo : EIATTR_CRS_STACK_SIZE
	.align		4
.L_23:
        /*0060*/ 	.byte	0x04, 0x1e
        /*0062*/ 	.short	(.L_25 - .L_24)
.L_24:
        /*0064*/ 	.word	0x00000000


	//----- nvinfo : EIATTR_CBANK_PARAM_SIZE
	.align		4
.L_25:
        /*0068*/ 	.byte	0x03, 0x19
        /*006a*/ 	.short	0x001c


	//----- nvinfo : EIATTR_PARAM_CBANK
	.align		4
        /*006c*/ 	.byte	0x04, 0x0a
        /*006e*/ 	.short	(.L_27 - .L_26)
	.align		4
.L_26:
        /*0070*/ 	.word	index@(.nv.constant0._Z5calcyPfS_S_i)
        /*0074*/ 	.short	0x0380
        /*0076*/ 	.short	0x001c


	//----- nvinfo : EIATTR_SW_WAR
	.align		4
.L_27:
        /*0078*/ 	.byte	0x04, 0x36
        /*007a*/ 	.short	(.L_29 - .L_28)
.L_28:
        /*007c*/ 	.word	0x00000008
.L_29:


//--------------------- .nv.callgraph             --------------------------
	.section	.nv.callgraph,"",@"SHT_CUDA_CALLGRAPH"
	.align	4
	.sectionentsize	8
	.align		4
        /*0000*/ 	.word	0x00000000
	.align		4
        /*0004*/ 	.word	0xffffffff
	.align		4
        /*0008*/ 	.word	0x00000000
	.align		4
        /*000c*/ 	.word	0xfffffffe
	.align		4
        /*0010*/ 	.word	0x00000000
	.align		4
        /*0014*/ 	.word	0xfffffffd
	.align		4
        /*0018*/ 	.word	0x00000000
	.align		4
        /*001c*/ 	.word	0xfffffffc


//--------------------- .text._Z5calcyPfS_S_i     --------------------------
	.section	.text._Z5calcyPfS_S_i,"ax",@progbits
	.align	128
        .global         _Z5calcyPfS_S_i
        .type           _Z5calcyPfS_S_i,@function
        .size           _Z5calcyPfS_S_i,(.L_x_39 - _Z5calcyPfS_S_i)
        .other          _Z5calcyPfS_S_i,@"STO_CUDA_ENTRY STV_DEFAULT"
_Z5calcyPfS_S_i:
.text._Z5calcyPfS_S_i:
[----:B------:R-:W-:Y:S01]  /*0000*/  LDC R1, c[0x0][0x37c] ;  /* 0x0000df00ff017b82 */ /* 0x000fe20000000800 */
[----:B------:R-:W0:Y:S01]  /*0010*/  S2R R3, SR_CTAID.X ;  /* 0x0000000000037919 */ /* 0x000e220000002500 */
[----:B------:R-:W0:Y:S01]  /*0020*/  LDCU UR4, c[0x0][0x360] ;  /* 0x00006c00ff0477ac */ /* 0x000e220008000800 */
[----:B------:R-:W-:Y:S01]  /*0030*/  BSSY.RECONVERGENT B0, `(.L_x_0) ;  /* 0x0000008000007945 */ /* 0x000fe20003800200 */
[----:B------:R-:W-:Y:S01]  /*0040*/  IMAD.MOV.U32 R16, RZ, RZ, RZ ;  /* 0x000000ffff107224 */ /* 0x000fe200078e00ff */
[----:B------:R-:W0:Y:S01]  /*0050*/  S2R R0, SR_TID.X ;  /* 0x0000000000007919 */ /* 0x000e220000002100 */
[----:B------:R-:W-:Y:S01]  /*0060*/  IMAD.MOV.U32 R7, RZ, RZ, 0x40100000 ;  /* 0x40100000ff077424 */ /* 0x000fe200078e00ff */
[----:B------:R-:W-:Y:S01]  /*0070*/  MOV R2, 0xb0 ;  /* 0x000000b000027802 */ /* 0x000fe20000000f00 */
[----:B------:R-:W1:Y:S02]  /*0080*/  LDCU.64 UR12, c[0x0][0x358] ;  /* 0x00006b00ff0c77ac */ /* 0x000e640008000a00 */
[----:B01----:R-:W-:-:S07]  /*0090*/  IMAD R3, R3, UR4, R0 ;  /* 0x0000000403037c24 */ /* 0x003fce000f8e0200 */
[----:B------:R-:W-:Y:S05]  /*00a0*/  CALL.REL.NOINC `($_Z5calcyPfS_S_i$__internal_accurate_pow) ;  /* 0x0000001c00607944 */ /* 0x000fea0003c00000 */
[----:B------:R-:W-:Y:S05]  /*00b0*/  BSYNC.RECONVERGENT B0 ;  /* 0x0000000000007941 */ /* 0x000fea0003800200 */
.L_x_0:
[----:B------:R-:W-:Y:S01]  /*00c0*/  DADD R16, R16, R16 ;  /* 0x0000000010107229 */ /* 0x000fe20000000010 */
[----:B------:R-:W0:Y:S01]  /*00d0*/  LDCU UR4, c[0x0][0x398] ;  /* 0x00007300ff0477ac */ /* 0x000e220008000800 */
[----:B------:R-:W1:Y:S01]  /*00e0*/  LDC.64 R6, c[0x0][0x380] ;  /* 0x0000e000ff067b82 */ /* 0x000e620000000a00 */
[----:B------:R-:W2:Y:S03]  /*00f0*/  LDCU.128 UR8, c[0x0][0x380] ;  /* 0x00007000ff0877ac */ /* 0x000ea60008000c00 */
[----:B------:R-:W3:Y:S01]  /*0100*/  F2F.F32.F64 R8, R16 ;  /* 0x0000001000087310 */ /* 0x000ee20000301000 */
[----:B0-----:R-:W-:-:S07]  /*0110*/  UIMAD UR4, UR4, 0x2710, URZ ;  /* 0x00002710040478a4 */ /* 0x001fce000f8e02ff */
[----:B---3--:R-:W0:Y:S01]  /*0120*/  F2F.F64.F32 R8, R8 ;  /* 0x0000000800087310 */ /* 0x008e220000201800 */
[----:B------:R-:W-:Y:S01]  /*0130*/  VIADD R5, R3, UR4 ;  /* 0x0000000403057c36 */ /* 0x000fe20008000000 */
[----:B--2---:R-:W-:-:S03]  /*0140*/  UIADD3 UR5, UP0, UPT, UR10, 0x4, URZ ;  /* 0x000000040a057890 */ /* 0x004fc6000ff1e0ff */
[----:B-1----:R-:W-:Y:S01]  /*0150*/  IMAD.WIDE R6, R5, 0x4, R6 ;  /* 0x0000000405067825 */ /* 0x002fe200078e0206 */
[----:B------:R-:W-:-:S03]  /*0160*/  UIADD3 UR6, UP1, UPT, UR8, 0x4, URZ ;  /* 0x0000000408067890 */ /* 0x000fc6000ff3e0ff */
[----:B------:R-:W-:Y:S01]  /*0170*/  IMAD.MOV.U32 R5, RZ, RZ, RZ ;  /* 0x000000ffff057224 */ /* 0x000fe200078e00ff */
[----:B------:R1:W5:Y:S01]  /*0180*/  LDG.E R4, desc[UR12][R6.64] ;  /* 0x0000000c06047981 */ /* 0x000362000c1e1900 */
[----:B------:R-:W-:Y:S01]  /*0190*/  IMAD.MOV.U32 R0, RZ, RZ, RZ ;  /* 0x000000ffff007224 */ /* 0x000fe200078e00ff */
[----:B------:R-:W-:Y:S02]  /*01a0*/  UIADD3.X UR7, UPT, UPT, URZ, UR11, URZ, UP0, !UPT ;  /* 0x0000000bff077290 */ /* 0x000fe400087fe4ff */
[----:B------:R-:W-:Y:S01]  /*01b0*/  UIADD3.X UR8, UPT, UPT, URZ, UR9, URZ, UP1, !UPT ;  /* 0x00000009ff087290 */ /* 0x000fe20008ffe4ff */
[----:B-1----:R-:W-:Y:S01]  /*01c0*/  IMAD.U32 R6, RZ, RZ, UR4 ;  /* 0x00000004ff067e24 */ /* 0x002fe2000f8e00ff */
[----:B0-----:R-:W-:-:S10]  /*01d0*/  UMOV UR4, URZ ;  /* 0x000000ff00047c82 */ /* 0x001fd40008000000 */
.L_x_16:
[----:B------:R-:W-:Y:S02]  /*01e0*/  IMAD.U32 R26, RZ, RZ, UR6 ;  /* 0x00000006ff1a7e24 */ /* 0x000fe4000f8e00ff */
[----:B------:R-:W-:Y:S02]  /*01f0*/  IMAD.U32 R27, RZ, RZ, UR8 ;  /* 0x00000008ff1b7e24 */ /* 0x000fe4000f8e00ff */
[----:B------:R-:W-:-:S05]  /*0200*/  IMAD.WIDE R26, R6, 0x4, R26 ;  /* 0x00000004061a7825 */ /* 0x000fca00078e021a */
[----:B------:R-:W2:Y:S01]  /*0210*/  LDG.E R7, desc[UR12][R26.64+-0x4] ;  /* 0xfffffc0c1a077981 */ /* 0x000ea2000c1e1900 */
[----:B------:R-:W-:Y:S01]  /*0220*/  BSSY.RECONVERGENT B0, `(.L_x_1) ;  /* 0x0000008000007945 */ /* 0x000fe20003800200 */
[----:B------:R-:W-:Y:S01]  /*0230*/  MOV R2, 0x2a0 ;  /* 0x000002a000027802 */ /* 0x000fe20000000f00 */
[----:B--2--5:R-:W-:-:S04]  /*0240*/  FADD R30, R4, -R7 ;  /* 0x80000007041e7221 */ /* 0x024fc80000000000 */
[----:B------:R-:W0:Y:S02]  /*0250*/  F2F.F64.F32 R28, R30 ;  /* 0x0000001e001c7310 */ /* 0x000e240000201800 */
[----:B0-----:R-:W-:-:S10]  /*0260*/  DADD R10, -RZ, |R28| ;  /* 0x00000000ff0a7229 */ /* 0x001fd4000000051c */
[----:B------:R-:W-:Y:S02]  /*0270*/  IMAD.MOV.U32 R16, RZ, RZ, R10 ;  /* 0x000000ffff107224 */ /* 0x000fe400078e000a */
[----:B------:R-:W-:-:S07]  /*0280*/  IMAD.MOV.U32 R7, RZ, RZ, R11 ;  /* 0x000000ffff077224 */ /* 0x000fce00078e000b */
[----:B------:R-:W-:Y:S05]  /*0290*/  CALL.REL.NOINC `($_Z5calcyPfS_S_i$__internal_accurate_pow) ;  /* 0x0000001800e47944 */ /* 0x000fea0003c00000 */
[----:B------:R-:W-:Y:S05]  /*02a0*/  BSYNC.RECONVERGENT B0 ;  /* 0x0000000000007941 */ /* 0x000fea0003800200 */
.L_x_1:
[----:B------:R-:W0:Y:S01]  /*02b0*/  MUFU.RCP64H R13, R9 ;  /* 0x00000009000d7308 */ /* 0x000e220000001800 */
[----:B------:R-:W-:Y:S01]  /*02c0*/  DADD R10, R28, 2 ;  /* 0x400000001c0a7429 */ /* 0x000fe20000000000 */
[----:B------:R-:W-:Y:S01]  /*02d0*/  IMAD.MOV.U32 R12, RZ, RZ, 0x1 ;  /* 0x00000001ff0c7424 */ /* 0x000fe200078e00ff */
[----:B------:R-:W-:Y:S01]  /*02e0*/  FSETP.NEU.AND P0, PT, R30, RZ, PT ;  /* 0x000000ff1e00720b */ /* 0x000fe20003f0d000 */
[----:B------:R-:W-:Y:S03]  /*02f0*/  BSSY.RECONVERGENT B0, `(.L_x_2) ;  /* 0x000000f000007945 */ /* 0x000fe60003800200 */
[----:B------:R-:W-:Y:S02]  /*0300*/  FSEL R16, R16, RZ, P0 ;  /* 0x000000ff10107208 */ /* 0x000fe40000000000 */
[----:B------:R-:W-:Y:S02]  /*0310*/  FSEL R17, R17, RZ, P0 ;  /* 0x000000ff11117208 */ /* 0x000fe40000000000 */
[----:B------:R-:W-:-:S04]  /*0320*/  LOP3.LUT R10, R11, 0x7ff00000, RZ, 0xc0, !PT ;  /* 0x7ff000000b0a7812 */ /* 0x000fc800078ec0ff */
[----:B------:R-:W-:Y:S01]  /*0330*/  ISETP.NE.AND P1, PT, R10, 0x7ff00000, PT ;  /* 0x7ff000000a00780c */ /* 0x000fe20003f25270 */
[----:B0-----:R-:W-:-:S08]  /*0340*/  DFMA R14, -R8, R12, 1 ;  /* 0x3ff00000080e742b */ /* 0x001fd0000000010c */
[----:B------:R-:W-:-:S08]  /*0350*/  DFMA R14, R14, R14, R14 ;  /* 0x0000000e0e0e722b */ /* 0x000fd0000000000e */
[----:B------:R-:W-:Y:S01]  /*0360*/  DFMA R14, R12, R14, R12 ;  /* 0x0000000e0c0e722b */ /* 0x000fe2000000000c */
[----:B------:R-:W-:Y:S10]  /*0370*/  @P1 BRA `(.L_x_3) ;  /* 0x0000000000181947 */ /* 0x000ff40003800000 */
[----:B------:R-:W-:-:S13]  /*0380*/  FSETP.NAN.AND P0, PT, R30, R30, PT ;  /* 0x0000001e1e00720b */ /* 0x000fda0003f08000 */
[----:B------:R-:W-:Y:S01]  /*0390*/  @P0 DADD R16, R28, 2 ;  /* 0x400000001c100429 */ /* 0x000fe20000000000 */
[----:B------:R-:W-:Y:S10]  /*03a0*/  @P0 BRA `(.L_x_3) ;  /* 0x00000000000c0947 */ /* 0x000ff40003800000 */
[----:B------:R-:W-:-:S14]  /*03b0*/  DSETP.NEU.AND P0, PT, |R28|, +INF , PT ;  /* 0x7ff000001c00742a */ /* 0x000fdc0003f0d200 */
[----:B------:R-:W-:Y:S02]  /*03c0*/  @!P0 IMAD.MOV.U32 R16, RZ, RZ, 0x0 ;  /* 0x00000000ff108424 */ /* 0x000fe400078e00ff */
[----:B------:R-:W-:-:S07]  /*03d0*/  @!P0 IMAD.MOV.U32 R17, RZ, RZ, 0x7ff00000 ;  /* 0x7ff00000ff118424 */ /* 0x000fce00078e00ff */
.L_x_3:
[----:B------:R-:W-:Y:S05]  /*03e0*/  BSYNC.RECONVERGENT B0 ;  /* 0x0000000000007941 */ /* 0x000fea0003800200 */
.L_x_2:
[----:B------:R-:W-:Y:S01]  /*03f0*/  DADD R16, -RZ, -R16 ;  /* 0x00000000ff107229 */ /* 0x000fe20000000910 */
[----:B------:R-:W-:Y:S01]  /*0400*/  FSETP.NEU.AND P0, PT, R30, 1, PT ;  /* 0x3f8000001e00780b */ /* 0x000fe20003f0d000 */
[----:B------:R-:W-:Y:S01]  /*0410*/  DFMA R10, -R8, R14, 1 ;  /* 0x3ff00000080a742b */ /* 0x000fe2000000010e */
[----:B------:R-:W-:Y:S07]  /*0420*/  BSSY.RECONVERGENT B0, `(.L_x_4) ;  /* 0x0000011000007945 */ /* 0x000fee0003800200 */
[----:B------:R-:W-:Y:S01]  /*0430*/  DFMA R10, R14, R10, R14 ;  /* 0x0000000a0e0a722b */ /* 0x000fe2000000000e */
[----:B------:R-:W-:-:S02]  /*0440*/  FSEL R16, R16, RZ, P0 ;  /* 0x000000ff10107208 */ /* 0x000fc40000000000 */
[----:B------:R-:W-:-:S04]  /*0450*/  FSEL R17, R17, -1.875, P0 ;  /* 0xbff0000011117808 */ /* 0x000fc80000000000 */
[----:B------:R-:W-:Y:S02]  /*0460*/  FSETP.GEU.AND P1, PT, |R17|, 6.5827683646048100446e-37, PT ;  /* 0x036000001100780b */ /* 0x000fe40003f2e200 */
[----:B------:R-:W-:-:S08]  /*0470*/  DMUL R12, R10, R16 ;  /* 0x000000100a0c7228 */ /* 0x000fd00000000000 */
[----:B------:R-:W-:-:S08]  /*0480*/  DFMA R14, -R8, R12, R16 ;  /* 0x0000000c080e722b */ /* 0x000fd00000000110 */
[----:B------:R-:W-:-:S10]  /*0490*/  DFMA R10, R10, R14, R12 ;  /* 0x0000000e0a0a722b */ /* 0x000fd4000000000c */
[----:B------:R-:W-:-:S05]  /*04a0*/  FFMA R2, RZ, R9, R11 ;  /* 0x00000009ff027223 */ /* 0x000fca000000000b */
[----:B------:R-:W-:-:S13]  /*04b0*/  FSETP.GT.AND P0, PT, |R2|, 1.469367938527859385e-39, PT ;  /* 0x001000000200780b */ /* 0x000fda0003f04200 */
[----:B------:R-:W-:Y:S05]  /*04c0*/  @P0 BRA P1, `(.L_x_5) ;  /* 0x0000000000180947 */ /* 0x000fea0000800000 */
[----:B------:R-:W-:Y:S01]  /*04d0*/  IMAD.MOV.U32 R14, RZ, RZ, R16 ;  /* 0x000000ffff0e7224 */ /* 0x000fe200078e0010 */
[----:B------:R-:W-:Y:S01]  /*04e0*/  MOV R24, 0x530 ;  /* 0x0000053000187802 */ /* 0x000fe20000000f00 */
[----:B------:R-:W-:Y:S02]  /*04f0*/  IMAD.MOV.U32 R15, RZ, RZ, R17 ;  /* 0x000000ffff0f7224 */ /* 0x000fe400078e0011 */
[----:B------:R-:W-:Y:S02]  /*0500*/  IMAD.MOV.U32 R12, RZ, RZ, R8 ;  /* 0x000000ffff0c7224 */ /* 0x000fe400078e0008 */
[----:B------:R-:W-:-:S07]  /*0510*/  IMAD.MOV.U32 R13, RZ, RZ, R9 ;  /* 0x000000ffff0d7224 */ /* 0x000fce00078e0009 */
[----:B------:R-:W-:Y:S05]  /*0520*/  CALL.REL.NOINC `($__internal_0_$__cuda_sm20_div_rn_f64_full) ;  /* 0x0000000c00287944 */ /* 0x000fea0003c00000 */
.L_x_5:
[----:B------:R-:W-:Y:S05]  /*0530*/  BSYNC.RECONVERGENT B0 ;  /* 0x0000000000007941 */ /* 0x000fea0003800200 */
.L_x_4:
[----:B------:R-:W2:Y:S01]  /*0540*/  LDG.E R27, desc[UR12][R26.64] ;  /* 0x0000000c1a1b7981 */ /* 0x000ea2000c1e1900 */
[----:B------:R-:W-:Y:S02]  /*0550*/  IMAD.U32 R28, RZ, RZ, UR5 ;  /* 0x00000005ff1c7e24 */ /* 0x000fe4000f8e00ff */
[----:B------:R-:W-:Y:S02]  /*0560*/  IMAD.U32 R29, RZ, RZ, UR7 ;  /* 0x00000007ff1d7e24 */ /* 0x000fe4000f8e00ff */
[----:B------:R-:W-:-:S05]  /*0570*/  IMAD.WIDE R28, R6, 0x4, R28 ;  /* 0x00000004061c7825 */ /* 0x000fca00078e021c */
[----:B------:R0:W5:Y:S01]  /*0580*/  LDG.E R15, desc[UR12][R28.64+-0x4] ;  /* 0xfffffc0c1c0f7981 */ /* 0x000162000c1e1900 */
[----:B------:R-:W-:Y:S01]  /*0590*/  IMAD.MOV.U32 R12, RZ, RZ, 0x652b82fe ;  /* 0x652b82feff0c7424 */ /* 0x000fe200078e00ff */
[----:B------:R-:W-:Y:S01]  /*05a0*/  UMOV UR10, 0xfefa39ef ;  /* 0xfefa39ef000a7882 */ /* 0x000fe20000000000 */
[----:B------:R-:W-:Y:S01]  /*05b0*/  IMAD.MOV.U32 R13, RZ, RZ, 0x3ff71547 ;  /* 0x3ff71547ff0d7424 */ /* 0x000fe200078e00ff */
[----:B------:R-:W-:Y:S01]  /*05c0*/  UMOV UR11, 0x3fe62e42 ;  /* 0x3fe62e42000b7882 */ /* 0x000fe20000000000 */
[----:B------:R-:W-:Y:S01]  /*05d0*/  FSETP.GEU.AND P0, PT, |R11|, 4.1917929649353027344, PT ;  /* 0x4086232b0b00780b */ /* 0x000fe20003f0e200 */
[----:B------:R-:W-:Y:S03]  /*05e0*/  BSSY.RECONVERGENT B0, `(.L_x_6) ;  /* 0x0000037000007945 */ /* 0x000fe60003800200 */
[----:B------:R-:W-:-:S08]  /*05f0*/  DFMA R12, R10, R12, 6.75539944105574400000e+15 ;  /* 0x433800000a0c742b */ /* 0x000fd0000000000c */
[----:B------:R-:W-:-:S08]  /*0600*/  DADD R16, R12, -6.75539944105574400000e+15 ;  /* 0xc33800000c107429 */ /* 0x000fd00000000000 */
[----:B------:R-:W-:Y:S01]  /*0610*/  DFMA R18, R16, -UR10, R10 ;  /* 0x8000000a10127c2b */ /* 0x000fe2000800000a */
[----:B------:R-:W-:Y:S01]  /*0620*/  UMOV UR10, 0x3b39803f ;  /* 0x3b39803f000a7882 */ /* 0x000fe20000000000 */
[----:B------:R-:W-:-:S06]  /*0630*/  UMOV UR11, 0x3c7abc9e ;  /* 0x3c7abc9e000b7882 */ /* 0x000fcc0000000000 */
[----:B------:R-:W-:Y:S01]  /*0640*/  DFMA R16, R16, -UR10, R18 ;  /* 0x8000000a10107c2b */ /* 0x000fe20008000012 */
[----:B------:R-:W-:Y:S01]  /*0650*/  UMOV UR10, 0x69ce2bdf ;  /* 0x69ce2bdf000a7882 */ /* 0x000fe20000000000 */
[----:B------:R-:W-:Y:S01]  /*0660*/  IMAD.MOV.U32 R18, RZ, RZ, -0x35dec16 ;  /* 0xfca213eaff127424 */ /* 0x000fe200078e00ff */
[----:B------:R-:W-:Y:S01]  /*0670*/  UMOV UR11, 0x3e5ade15 ;  /* 0x3e5ade15000b7882 */ /* 0x000fe20000000000 */
[----:B------:R-:W-:-:S06]  /*0680*/  IMAD.MOV.U32 R19, RZ, RZ, 0x3e928af3 ;  /* 0x3e928af3ff137424 */ /* 0x000fcc00078e00ff */
[----:B------:R-:W-:Y:S01]  /*0690*/  DFMA R18, R16, UR10, R18 ;  /* 0x0000000a10127c2b */ /* 0x000fe20008000012 */
[----:B------:R-:W-:Y:S01]  /*06a0*/  UMOV UR10, 0x62401315 ;  /* 0x62401315000a7882 */ /* 0x000fe20000000000 */
[----:B------:R-:W-:-:S06]  /*06b0*/  UMOV UR11, 0x3ec71dee ;  /* 0x3ec71dee000b7882 */ /* 0x000fcc0000000000 */
[----:B------:R-:W-:Y:S01]  /*06c0*/  DFMA R18, R16, R18, UR10 ;  /* 0x0000000a10127e2b */ /* 0x000fe20008000012 */
        /* <DEDUP_REMOVED lines=20> */
[----:B------:R-:W-:-:S08]  /*0810*/  DFMA R18, R16, R18, UR10 ;  /* 0x0000000a10127e2b */ /* 0x000fd00008000012 */
[----:B------:R-:W-:-:S08]  /*0820*/  DFMA R18, R16, R18, 1 ;  /* 0x3ff000001012742b */ /* 0x000fd00000000012 */
[----:B------:R-:W-:-:S10]  /*0830*/  DFMA R16, R16, R18, 1 ;  /* 0x3ff000001010742b */ /* 0x000fd40000000012 */
[----:B------:R-:W-:Y:S02]  /*0840*/  IMAD R19, R12, 0x100000, R17 ;  /* 0x001000000c137824 */ /* 0x000fe400078e0211 */
[----:B------:R-:W-:Y:S02]  /*0850*/  IMAD.MOV.U32 R18, RZ, RZ, R16 ;  /* 0x000000ffff127224 */ /* 0x000fe400078e0010 */
[----:B--2---:R-:W-:-:S04]  /*0860*/  FADD R30, R4, -R27 ;  /* 0x8000001b041e7221 */ /* 0x004fc80000000000 */
[----:B------:R0:W1:Y:S01]  /*0870*/  F2F.F64.F32 R26, R30 ;  /* 0x0000001e001a7310 */ /* 0x0000620000201800 */
[----:B------:R-:W-:Y:S05]  /*0880*/  @!P0 BRA `(.L_x_7) ;  /* 0x0000000000308947 */ /* 0x000fea0003800000 */
[----:B------:R-:W-:Y:S01]  /*0890*/  FSETP.GEU.AND P1, PT, |R11|, 4.2275390625, PT ;  /* 0x408748000b00780b */ /* 0x000fe20003f2e200 */
[C---:B------:R-:W-:Y:S02]  /*08a0*/  DADD R18, R10.reuse, +INF ;  /* 0x7ff000000a127429 */ /* 0x040fe40000000000 */
[----:B------:R-:W-:-:S08]  /*08b0*/  DSETP.GEU.AND P0, PT, R10, RZ, PT ;  /* 0x000000ff0a00722a */ /* 0x000fd00003f0e000 */
[----:B------:R-:W-:Y:S02]  /*08c0*/  FSEL R18, R18, RZ, P0 ;  /* 0x000000ff12127208 */ /* 0x000fe40000000000 */
[----:B------:R-:W-:Y:S02]  /*08d0*/  @!P1 LEA.HI R2, R12, R12, RZ, 0x1 ;  /* 0x0000000c0c029211 */ /* 0x000fe400078f08ff */
[----:B------:R-:W-:Y:S02]  /*08e0*/  FSEL R19, R19, RZ, P0 ;  /* 0x000000ff13137208 */ /* 0x000fe40000000000 */
[----:B------:R-:W-:-:S05]  /*08f0*/  @!P1 SHF.R.S32.HI R7, RZ, 0x1, R2 ;  /* 0x00000001ff079819 */ /* 0x000fca0000011402 */
[----:B------:R-:W-:Y:S02]  /*0900*/  @!P1 IMAD.IADD R10, R12, 0x1, -R7 ;  /* 0x000000010c0a9824 */ /* 0x000fe400078e0a07 */
[----:B------:R-:W-:-:S03]  /*0910*/  @!P1 IMAD R17, R7, 0x100000, R17 ;  /* 0x0010000007119824 */ /* 0x000fc600078e0211 */
[----:B------:R-:W-:Y:S01]  /*0920*/  @!P1 LEA R11, R10, 0x3ff00000, 0x14 ;  /* 0x3ff000000a0b9811 */ /* 0x000fe200078ea0ff */
[----:B------:R-:W-:-:S06]  /*0930*/  @!P1 IMAD.MOV.U32 R10, RZ, RZ, RZ ;  /* 0x000000ffff0a9224 */ /* 0x000fcc00078e00ff */
[----:B------:R-:W-:-:S11]  /*0940*/  @!P1 DMUL R18, R16, R10 ;  /* 0x0000000a10129228 */ /* 0x000fd60000000000 */
.L_x_7:
[----:B------:R-:W-:Y:S05]  /*0950*/  BSYNC.RECONVERGENT B0 ;  /* 0x0000000000007941 */ /* 0x000fea0003800200 */
.L_x_6:
[----:B------:R-:W2:Y:S01]  /*0960*/  F2F.F32.F64 R19, R18 ;  /* 0x0000001200137310 */ /* 0x000ea20000301000 */
[----:B-1----:R-:W-:Y:S01]  /*0970*/  DADD R10, -RZ, |R26| ;  /* 0x00000000ff0a7229 */ /* 0x002fe2000000051a */
[----:B------:R-:W-:Y:S01]  /*0980*/  BSSY.RECONVERGENT B0, `(.L_x_8) ;  /* 0x0000007000007945 */ /* 0x000fe20003800200 */
[----:B------:R-:W-:-:S08]  /*0990*/  MOV R2, 0x9f0 ;  /* 0x000009f000027802 */ /* 0x000fd00000000f00 */
[----:B------:R-:W-:Y:S02]  /*09a0*/  IMAD.MOV.U32 R16, RZ, RZ, R10 ;  /* 0x000000ffff107224 */ /* 0x000fe400078e000a */
[----:B------:R-:W-:Y:S02]  /*09b0*/  IMAD.MOV.U32 R7, RZ, RZ, R11 ;  /* 0x000000ffff077224 */ /* 0x000fe400078e000b */
[C---:B--2---:R-:W-:Y:S01]  /*09c0*/  FADD R5, R19.reuse, R5 ;  /* 0x0000000513057221 */ /* 0x044fe20000000000 */
[----:B-----5:R-:W-:-:S07]  /*09d0*/  FFMA R0, R19, R15, R0 ;  /* 0x0000000f13007223 */ /* 0x020fce0000000000 */
[----:B0-----:R-:W-:Y:S05]  /*09e0*/  CALL.REL.NOINC `($_Z5calcyPfS_S_i$__internal_accurate_pow) ;  /* 0x0000001400107944 */ /* 0x001fea0003c00000 */
[----:B------:R-:W-:Y:S05]  /*09f0*/  BSYNC.RECONVERGENT B0 ;  /* 0x0000000000007941 */ /* 0x000fea0003800200 */
.L_x_8:
[----:B------:R-:W-:Y:S01]  /*0a00*/  DADD R10, R26, 2 ;  /* 0x400000001a0a7429 */ /* 0x000fe20000000000 */
[----:B------:R-:W-:Y:S01]  /*0a10*/  FSETP.NEU.AND P0, PT, R30, RZ, PT ;  /* 0x000000ff1e00720b */ /* 0x000fe20003f0d000 */
[----:B------:R-:W-:Y:S03]  /*0a20*/  BSSY.RECONVERGENT B0, `(.L_x_9) ;  /* 0x000000e000007945 */ /* 0x000fe60003800200 */
[----:B------:R-:W-:Y:S02]  /*0a30*/  FSEL R16, R16, RZ, P0 ;  /* 0x000000ff10107208 */ /* 0x000fe40000000000 */
[----:B------:R-:W-:-:S03]  /*0a40*/  FSEL R17, R17, RZ, P0 ;  /* 0x000000ff11117208 */ /* 0x000fc60000000000 */
[----:B------:R-:W-:-:S04]  /*0a50*/  LOP3.LUT R10, R11, 0x7ff00000, RZ, 0xc0, !PT ;  /* 0x7ff000000b0a7812 */ /* 0x000fc800078ec0ff */
[----:B------:R-:W-:-:S13]  /*0a60*/  ISETP.NE.AND P1, PT, R10, 0x7ff00000, PT ;  /* 0x7ff000000a00780c */ /* 0x000fda0003f25270 */
[----:B------:R-:W-:Y:S05]  /*0a70*/  @P1 BRA `(.L_x_10) ;  /* 0x0000000000201947 */ /* 0x000fea0003800000 */
[----:B------:R-:W-:-:S13]  /*0a80*/  FSETP.NAN.AND P0, PT, R30, R30, PT ;  /* 0x0000001e1e00720b */ /* 0x000fda0003f08000 */
[----:B------:R-:W-:Y:S05]  /*0a90*/  @P0 BRA `(.L_x_11) ;  /* 0x0000000000140947 */ /* 0x000fea0003800000 */
[----:B------:R-:W-:-:S14]  /*0aa0*/  DSETP.NEU.AND P0, PT, |R26|, +INF , PT ;  /* 0x7ff000001a00742a */ /* 0x000fdc0003f0d200 */
[----:B------:R-:W-:Y:S05]  /*0ab0*/  @P0 BRA `(.L_x_10) ;  /* 0x0000000000100947 */ /* 0x000fea0003800000 */
[----:B------:R-:W-:Y:S02]  /*0ac0*/  IMAD.MOV.U32 R16, RZ, RZ, 0x0 ;  /* 0x00000000ff107424 */ /* 0x000fe400078e00ff */
[----:B------:R-:W-:Y:S01]  /*0ad0*/  IMAD.MOV.U32 R17, RZ, RZ, 0x7ff00000 ;  /* 0x7ff00000ff117424 */ /* 0x000fe200078e00ff */
[----:B------:R-:W-:Y:S06]  /*0ae0*/  BRA `(.L_x_10) ;  /* 0x0000000000047947 */ /* 0x000fec0003800000 */
.L_x_11:
[----:B------:R-:W-:-:S11]  /*0af0*/  DADD R16, R26, 2 ;  /* 0x400000001a107429 */ /* 0x000fd60000000000 */
.L_x_10:
[----:B------:R-:W-:Y:S05]  /*0b00*/  BSYNC.RECONVERGENT B0 ;  /* 0x0000000000007941 */ /* 0x000fea0003800200 */
.L_x_9:
[----:B------:R-:W0:Y:S01]  /*0b10*/  MUFU.RCP64H R11, R9 ;  /* 0x00000009000b7308 */ /* 0x000e220000001800 */
[----:B------:R-:W-:Y:S01]  /*0b20*/  IMAD.MOV.U32 R10, RZ, RZ, 0x1 ;  /* 0x00000001ff0a7424 */ /* 0x000fe200078e00ff */
[----:B------:R-:W-:Y:S01]  /*0b30*/  DADD R16, -RZ, -R16 ;  /* 0x00000000ff107229 */ /* 0x000fe20000000910 */
[----:B------:R-:W-:Y:S01]  /*0b40*/  FSETP.NEU.AND P0, PT, R30, 1, PT ;  /* 0x3f8000001e00780b */ /* 0x000fe20003f0d000 */
[----:B------:R-:W-:Y:S08]  /*0b50*/  BSSY.RECONVERGENT B0, `(.L_x_12) ;  /* 0x0000013000007945 */ /* 0x000ff00003800200 */
[----:B------:R-:W-:-:S02]  /*0b60*/  FSEL R14, R16, RZ, P0 ;  /* 0x000000ff100e7208 */ /* 0x000fc40000000000 */
[----:B------:R-:W-:Y:S01]  /*0b70*/  FSEL R15, R17, -1.875, P0 ;  /* 0xbff00000110f7808 */ /* 0x000fe20000000000 */
[----:B0-----:R-:W-:-:S03]  /*0b80*/  DFMA R12, -R8, R10, 1 ;  /* 0x3ff00000080c742b */ /* 0x001fc6000000010a */
[----:B------:R-:W-:-:S05]  /*0b90*/  FSETP.GEU.AND P1, PT, |R15|, 6.5827683646048100446e-37, PT ;  /* 0x036000000f00780b */ /* 0x000fca0003f2e200 */
[----:B------:R-:W-:-:S08]  /*0ba0*/  DFMA R12, R12, R12, R12 ;  /* 0x0000000c0c0c722b */ /* 0x000fd0000000000c */
[----:B------:R-:W-:-:S08]  /*0bb0*/  DFMA R12, R10, R12, R10 ;  /* 0x0000000c0a0c722b */ /* 0x000fd0000000000a */
[----:B------:R-:W-:-:S08]  /*0bc0*/  DFMA R10, -R8, R12, 1 ;  /* 0x3ff00000080a742b */ /* 0x000fd0000000010c */
[----:B------:R-:W-:-:S08]  /*0bd0*/  DFMA R18, R12, R10, R12 ;  /* 0x0000000a0c12722b */ /* 0x000fd0000000000c */
        /* <DEDUP_REMOVED lines=8> */
[----:B------:R-:W-:-:S07]  /*0c60*/  IMAD.MOV.U32 R13, RZ, RZ, R9 ;  /* 0x000000ffff0d7224 */ /* 0x000fce00078e0009 */
[----:B------:R-:W-:Y:S05]  /*0c70*/  CALL.REL.NOINC `($__internal_0_$__cuda_sm20_div_rn_f64_full) ;  /* 0x0000000400547944 */ /* 0x000fea0003c00000 */
.L_x_13:
[----:B------:R-:W-:Y:S05]  /*0c80*/  BSYNC.RECONVERGENT B0 ;  /* 0x0000000000007941 */ /* 0x000fea0003800200 */
.L_x_12:
        /* <DEDUP_REMOVED lines=14> */
[----:B------:R-:W-:Y:S01]  /*0d70*/  MOV R17, 0x3e928af3 ;  /* 0x3e928af300117802 */ /* 0x000fe20000000f00 */
[----:B------:R-:W-:-:S05]  /*0d80*/  UMOV UR11, 0x3e5ade15 ;  /* 0x3e5ade15000b7882 */ /* 0x000fca0000000000 */
        /* <DEDUP_REMOVED lines=28> */
[----:B------:R-:W-:Y:S01]  /*0f50*/  IMAD.MOV.U32 R14, RZ, RZ, R16 ;  /* 0x000000ffff0e7224 */ /* 0x000fe200078e0010 */
[----:B------:R-:W-:Y:S06]  /*0f60*/  @!P0 BRA `(.L_x_15) ;  /* 0x0000000000348947 */ /* 0x000fec0003800000 */
[----:B------:R-:W-:Y:S01]  /*0f70*/  FSETP.GEU.AND P1, PT, |R11|, 4.2275390625, PT ;  /* 0x408748000b00780b */ /* 0x000fe20003f2e200 */
[C---:B------:R-:W-:Y:S02]  /*0f80*/  DADD R14, R10.reuse, +INF ;  /* 0x7ff000000a0e7429 */ /* 0x040fe40000000000 */
[----:B------:R-:W-:-:S08]  /*0f90*/  DSETP.GEU.AND P0, PT, R10, RZ, PT ;  /* 0x000000ff0a00722a */ /* 0x000fd00003f0e000 */
[----:B------:R-:W-:Y:S02]  /*0fa0*/  FSEL R14, R14, RZ, P0 ;  /* 0x000000ff0e0e7208 */ /* 0x000fe40000000000 */
[----:B------:R-:W-:Y:S01]  /*0fb0*/  @!P1 LEA.HI R2, R12, R12, RZ, 0x1 ;  /* 0x0000000c0c029211 */ /* 0x000fe200078f08ff */
[----:B------:R-:W-:Y:S01]  /*0fc0*/  @!P1 IMAD.MOV.U32 R10, RZ, RZ, R16 ;  /* 0x000000ffff0a9224 */ /* 0x000fe200078e0010 */
[----:B------:R-:W-:Y:S02]  /*0fd0*/  FSEL R15, R15, RZ, P0 ;  /* 0x000000ff0f0f7208 */ /* 0x000fe40000000000 */
[----:B------:R-:W-:-:S05]  /*0fe0*/  @!P1 SHF.R.S32.HI R11, RZ, 0x1, R2 ;  /* 0x00000001ff0b9819 */ /* 0x000fca0000011402 */
[----:B------:R-:W-:Y:S02]  /*0ff0*/  @!P1 IMAD.IADD R12, R12, 0x1, -R11 ;  /* 0x000000010c0c9824 */ /* 0x000fe400078e0a0b */
[----:B------:R-:W-:-:S03]  /*1000*/  @!P1 IMAD R11, R11, 0x100000, R17 ;  /* 0x001000000b0b9824 */ /* 0x000fc600078e0211 */
[----:B------:R-:W-:Y:S01]  /*1010*/  @!P1 LEA R13, R12, 0x3ff00000, 0x14 ;  /* 0x3ff000000c0d9811 */ /* 0x000fe200078ea0ff */
[----:B------:R-:W-:-:S06]  /*1020*/  @!P1 IMAD.MOV.U32 R12, RZ, RZ, RZ ;  /* 0x000000ffff0c9224 */ /* 0x000fcc00078e00ff */
[----:B------:R-:W-:-:S11]  /*1030*/  @!P1 DMUL R14, R10, R12 ;  /* 0x0000000c0a0e9228 */ /* 0x000fd60000000000 */
.L_x_15:
[----:B------:R-:W-:Y:S05]  /*1040*/  BSYNC.RECONVERGENT B0 ;  /* 0x0000000000007941 */ /* 0x000fea0003800200 */
.L_x_14:
[----:B------:R-:W2:Y:S01]  /*1050*/  LDG.E R28, desc[UR12][R28.64] ;  /* 0x0000000c1c1c7981 */ /* 0x000ea2000c1e1900 */
[----:B------:R-:W0:Y:S01]  /*1060*/  F2F.F32.F64 R15, R14 ;  /* 0x0000000e000f7310 */ /* 0x000e220000301000 */
[----:B------:R-:W-:Y:S01]  /*1070*/  UIADD3 UR4, UPT, UPT, UR4, 0x2, URZ ;  /* 0x0000000204047890 */ /* 0x000fe2000fffe0ff */
[----:B------:R-:W-:-:S03]  /*1080*/  VIADD R6, R6, 0x2 ;  /* 0x0000000206067836 */ /* 0x000fc60000000000 */
[----:B------:R-:W-:Y:S01]  /*1090*/  UISETP.NE.AND UP0, UPT, UR4, 0x2710, UPT ;  /* 0x000027100400788c */ /* 0x000fe2000bf05270 */
[----:B0-----:R-:W-:Y:S01]  /*10a0*/  FADD R5, R5, R15 ;  /* 0x0000000f05057221 */ /* 0x001fe20000000000 */
[----:B--2---:R-:W-:-:S07]  /*10b0*/  FFMA R0, R15, R28, R0 ;  /* 0x0000001c0f007223 */ /* 0x004fce0000000000 */
[----:B------:R-:W-:Y:S05]  /*10c0*/  BRA.U UP0, `(.L_x_16) ;  /* 0xfffffff100447547 */ /* 0x000fea000b83ffff */
[----:B------:R-:W0:Y:S01]  /*10d0*/  MUFU.RCP R2, R5 ;  /* 0x0000000500027308 */ /* 0x000e220000001000 */
[----:B------:R-:W-:Y:S07]  /*10e0*/  BSSY.RECONVERGENT B0, `(.L_x_17) ;  /* 0x000000a000007945 */ /* 0x000fee0003800200 */
[----:B------:R-:W1:Y:S01]  /*10f0*/  FCHK P0, R0, R5 ;  /* 0x0000000500007302 */ /* 0x000e620000000000 */
[----:B0-----:R-:W-:-:S04]  /*1100*/  FFMA R7, -R5, R2, 1 ;  /* 0x3f80000005077423 */ /* 0x001fc80000000102 */
[----:B------:R-:W-:-:S04]  /*1110*/  FFMA R7, R2, R7, R2 ;  /* 0x0000000702077223 */ /* 0x000fc80000000002 */
[----:B------:R-:W-:-:S04]  /*1120*/  FFMA R2, R0, R7, RZ ;  /* 0x0000000700027223 */ /* 0x000fc800000000ff */
[----:B------:R-:W-:-:S04]  /*1130*/  FFMA R4, -R5, R2, R0 ;  /* 0x0000000205047223 */ /* 0x000fc80000000100 */
[----:B------:R-:W-:Y:S01]  /*1140*/  FFMA R7, R7, R4, R2 ;  /* 0x0000000407077223 */ /* 0x000fe20000000002 */
[----:B-1----:R-:W-:Y:S06]  /*1150*/  @!P0 BRA `(.L_x_18) ;  /* 0x0000000000088947 */ /* 0x002fec0003800000 */
[----:B------:R-:W-:-:S07]  /*1160*/  MOV R2, 0x1180 ;  /* 0x0000118000027802 */ /* 0x000fce0000000f00 */
[----:B------:R-:W-:Y:S05]  /*1170*/  CALL.REL.NOINC `($__internal_1_$__cuda_sm3x_div_rn_noftz_f32_slowpath) ;  /* 0x0000000400847944 */ /* 0x000fea0003c00000 */
.L_x_18:
[----:B------:R-:W-:Y:S05]  /*1180*/  BSYNC.RECONVERGENT B0 ;  /* 0x0000000000007941 */ /* 0x000fea0003800200 */
.L_x_17:
[----:B------:R-:W0:Y:S02]  /*1190*/  LDC.64 R4, c[0x0][0x390] ;  /* 0x0000e400ff047b82 */ /* 0x000e240000000a00 */
[----:B0-----:R-:W-:-:S05]  /*11a0*/  IMAD.WIDE R2, R3, 0x4, R4 ;  /* 0x0000000403027825 */ /* 0x001fca00078e0204 */
[----:B------:R-:W-:Y:S01]  /*11b0*/  STG.E desc[UR12][R2.64], R7 ;  /* 0x0000000702007986 */ /* 0x000fe2000c10190c */
[----:B------:R-:W-:Y:S05]  /*11c0*/  EXIT ;  /* 0x000000000000794d */ /* 0x000fea0003800000 */
        .weak           $__internal_0_$__cuda_sm20_div_rn_f64_full
        .type           $__internal_0_$__cuda_sm20_div_rn_f64_full,@function
        .size           $__internal_0_$__cuda_sm20_div_rn_f64_full,($__internal_1_$__cuda_sm3x_div_rn_noftz_f32_slowpath - $__internal_0_$__cuda_sm20_div_rn_f64_full)
$__internal_0_$__cuda_sm20_div_rn_f64_full:
[C---:B------:R-:W-:Y:S01]  /*11d0*/  FSETP.GEU.AND P0, PT, |R13|.reuse, 1.469367938527859385e-39, PT ;  /* 0x001000000d00780b */ /* 0x040fe20003f0e200 */
[----:B------:R-:W-:Y:S01]  /*11e0*/  IMAD.MOV.U32 R16, RZ, RZ, 0x1 ;  /* 0x00000001ff107424 */ /* 0x000fe200078e00ff */
[----:B------:R-:W-:Y:S01]  /*11f0*/  LOP3.LUT R10, R13, 0x800fffff, RZ, 0xc0, !PT ;  /* 0x800fffff0d0a7812 */ /* 0x000fe200078ec0ff */
[----:B------:R-:W-:Y:S01]  /*1200*/  BSSY.RECONVERGENT B1, `(.L_x_19) ;  /* 0x0000054000017945 */ /* 0x000fe20003800200 */
[C---:B------:R-:W-:Y:S02]  /*1210*/  FSETP.GEU.AND P2, PT, |R15|.reuse, 1.469367938527859385e-39, PT ;  /* 0x001000000f00780b */ /* 0x040fe40003f4e200 */
[----:B------:R-:W-:Y:S01]  /*1220*/  LOP3.LUT R11, R10, 0x3ff00000, RZ, 0xfc, !PT ;  /* 0x3ff000000a0b7812 */ /* 0x000fe200078efcff */
[----:B------:R-:W-:Y:S01]  /*1230*/  IMAD.MOV.U32 R10, RZ, RZ, R12 ;  /* 0x000000ffff0a7224 */ /* 0x000fe200078e000c */
[----:B------:R-:W-:Y:S02]  /*1240*/  LOP3.LUT R7, R15, 0x7ff00000, RZ, 0xc0, !PT ;  /* 0x7ff000000f077812 */ /* 0x000fe400078ec0ff */
[----:B------:R-:W-:-:S03]  /*1250*/  LOP3.LUT R30, R13, 0x7ff00000, RZ, 0xc0, !PT ;  /* 0x7ff000000d1e7812 */ /* 0x000fc600078ec0ff */
[----:B------:R-:W-:Y:S01]  /*1260*/  @!P0 DMUL R10, R12, 8.98846567431157953865e+307 ;  /* 0x7fe000000c0a8828 */ /* 0x000fe20000000000 */
[----:B------:R-:W-:-:S03]  /*1270*/  ISETP.GE.U32.AND P1, PT, R7, R30, PT ;  /* 0x0000001e0700720c */ /* 0x000fc60003f26070 */
[----:B------:R-:W-:Y:S02]  /*1280*/  @!P2 LOP3.LUT R2, R13, 0x7ff00000, RZ, 0xc0, !PT ;  /* 0x7ff000000d02a812 */ /* 0x000fe400078ec0ff */
[----:B------:R-:W0:Y:S02]  /*1290*/  MUFU.RCP64H R17, R11 ;  /* 0x0000000b00117308 */ /* 0x000e240000001800 */
[----:B------:R-:W-:Y:S01]  /*12a0*/  @!P2 ISETP.GE.U32.AND P3, PT, R7, R2, PT ;  /* 0x000000020700a20c */ /* 0x000fe20003f66070 */
[----:B------:R-:W-:Y:S01]  /*12b0*/  IMAD.MOV.U32 R2, RZ, RZ, 0x1ca00000 ;  /* 0x1ca00000ff027424 */ /* 0x000fe200078e00ff */
[----:B------:R-:W-:-:S04]  /*12c0*/  @!P0 LOP3.LUT R30, R11, 0x7ff00000, RZ, 0xc0, !PT ;  /* 0x7ff000000b1e8812 */ /* 0x000fc800078ec0ff */
[----:B------:R-:W-:-:S04]  /*12d0*/  @!P2 SEL R21, R2, 0x63400000, !P3 ;  /* 0x634000000215a807 */ /* 0x000fc80005800000 */
[----:B------:R-:W-:-:S04]  /*12e0*/  @!P2 LOP3.LUT R22, R21, 0x80000000, R15, 0xf8, !PT ;  /* 0x800000001516a812 */ /* 0x000fc800078ef80f */
[----:B------:R-:W-:Y:S01]  /*12f0*/  @!P2 LOP3.LUT R23, R22, 0x100000, RZ, 0xfc, !PT ;  /* 0x001000001617a812 */ /* 0x000fe200078efcff */
[----:B0-----:R-:W-:Y:S01]  /*1300*/  DFMA R18, R16, -R10, 1 ;  /* 0x3ff000001012742b */ /* 0x001fe2000000080a */
[----:B------:R-:W-:-:S07]  /*1310*/  @!P2 IMAD.MOV.U32 R22, RZ, RZ, RZ ;  /* 0x000000ffff16a224 */ /* 0x000fce00078e00ff */
[----:B------:R-:W-:-:S08]  /*1320*/  DFMA R18, R18, R18, R18 ;  /* 0x000000121212722b */ /* 0x000fd00000000012 */
[----:B------:R-:W-:Y:S01]  /*1330*/  DFMA R18, R16, R18, R16 ;  /* 0x000000121012722b */ /* 0x000fe20000000010 */
[----:B------:R-:W-:Y:S01]  /*1340*/  SEL R17, R2, 0x63400000, !P1 ;  /* 0x6340000002117807 */ /* 0x000fe20004800000 */
[----:B------:R-:W-:-:S03]  /*1350*/  IMAD.MOV.U32 R16, RZ, RZ, R14 ;  /* 0x000000ffff107224 */ /* 0x000fc600078e000e */
[----:B------:R-:W-:-:S03]  /*1360*/  LOP3.LUT R17, R17, 0x800fffff, R15, 0xf8, !PT ;  /* 0x800fffff11117812 */ /* 0x000fc600078ef80f */
[----:B------:R-:W-:-:S03]  /*1370*/  DFMA R20, R18, -R10, 1 ;  /* 0x3ff000001214742b */ /* 0x000fc6000000080a */
[----:B------:R-:W-:-:S05]  /*1380*/  @!P2 DFMA R16, R16, 2, -R22 ;  /* 0x400000001010a82b */ /* 0x000fca0000000816 */
[----:B------:R-:W-:-:S08]  /*1390*/  DFMA R20, R18, R20, R18 ;  /* 0x000000141214722b */ /* 0x000fd00000000012 */
[----:B------:R-:W-:-:S08]  /*13a0*/  DMUL R18, R20, R16 ;  /* 0x0000001014127228 */ /* 0x000fd00000000000 */
[----:B------:R-:W-:-:S08]  /*13b0*/  DFMA R22, R18, -R10, R16 ;  /* 0x8000000a1216722b */ /* 0x000fd00000000010 */
[----:B------:R-:W-:Y:S01]  /*13c0*/  DFMA R22, R20, R22, R18 ;  /* 0x000000161416722b */ /* 0x000fe20000000012 */
[----:B------:R-:W-:Y:S01]  /*13d0*/  IMAD.MOV.U32 R21, RZ, RZ, R7 ;  /* 0x000000ffff157224 */ /* 0x000fe200078e0007 */
[----:B------:R-:W-:-:S05]  /*13e0*/  @!P2 LOP3.LUT R21, R17, 0x7ff00000, RZ, 0xc0, !PT ;  /* 0x7ff000001115a812 */ /* 0x000fca00078ec0ff */
[----:B------:R-:W-:-:S05]  /*13f0*/  VIADD R18, R21, 0xffffffff ;  /* 0xffffffff15127836 */ /* 0x000fca0000000000 */
[----:B------:R-:W-:Y:S01]  /*1400*/  ISETP.GT.U32.AND P0, PT, R18, 0x7feffffe, PT ;  /* 0x7feffffe1200780c */ /* 0x000fe20003f04070 */
[----:B------:R-:W-:-:S05]  /*1410*/  VIADD R18, R30, 0xffffffff ;  /* 0xffffffff1e127836 */ /* 0x000fca0000000000 */
[----:B------:R-:W-:-:S13]  /*1420*/  ISETP.GT.U32.OR P0, PT, R18, 0x7feffffe, P0 ;  /* 0x7feffffe1200780c */ /* 0x000fda0000704470 */
[----:B------:R-:W-:Y:S05]  /*1430*/  @P0 BRA `(.L_x_20) ;  /* 0x00000000006c0947 */ /* 0x000fea0003800000 */
[----:B------:R-:W-:-:S04]  /*1440*/  LOP3.LUT R18, R13, 0x7ff00000, RZ, 0xc0, !PT ;  /* 0x7ff000000d127812 */ /* 0x000fc800078ec0ff */
[CC--:B------:R-:W-:Y:S02]  /*1450*/  VIADDMNMX R14, R7.reuse, -R18.reuse, 0xb9600000, !PT ;  /* 0xb9600000070e7446 */ /* 0x0c0fe40007800912 */
[----:B------:R-:W-:Y:S02]  /*1460*/  ISETP.GE.U32.AND P0, PT, R7, R18, PT ;  /* 0x000000120700720c */ /* 0x000fe40003f06070 */
[----:B------:R-:W-:Y:S02]  /*1470*/  VIMNMX R14, PT, PT, R14, 0x46a00000, PT ;  /* 0x46a000000e0e7848 */ /* 0x000fe40003fe0100 */
[----:B------:R-:W-:-:S05]  /*1480*/  SEL R7, R2, 0x63400000, !P0 ;  /* 0x6340000002077807 */ /* 0x000fca0004000000 */
[----:B------:R-:W-:Y:S02]  /*1490*/  IMAD.IADD R2, R14, 0x1, -R7 ;  /* 0x000000010e027824 */ /* 0x000fe400078e0a07 */
[----:B------:R-:W-:Y:S02]  /*14a0*/  IMAD.MOV.U32 R14, RZ, RZ, RZ ;  /* 0x000000ffff0e7224 */ /* 0x000fe400078e00ff */
[----:B------:R-:W-:-:S06]  /*14b0*/  VIADD R15, R2, 0x7fe00000 ;  /* 0x7fe00000020f7836 */ /* 0x000fcc0000000000 */
[----:B------:R-:W-:-:S10]  /*14c0*/  DMUL R18, R22, R14 ;  /* 0x0000000e16127228 */ /* 0x000fd40000000000 */
[----:B------:R-:W-:-:S13]  /*14d0*/  FSETP.GTU.AND P0, PT, |R19|, 1.469367938527859385e-39, PT ;  /* 0x001000001300780b */ /* 0x000fda0003f0c200 */
[----:B------:R-:W-:Y:S05]  /*14e0*/  @P0 BRA `(.L_x_21) ;  /* 0x0000000000940947 */ /* 0x000fea0003800000 */
[----:B------:R-:W-:Y:S01]  /*14f0*/  DFMA R10, R22, -R10, R16 ;  /* 0x8000000a160a722b */ /* 0x000fe20000000010 */
[----:B------:R-:W-:-:S09]  /*1500*/  IMAD.MOV.U32 R14, RZ, RZ, RZ ;  /* 0x000000ffff0e7224 */ /* 0x000fd200078e00ff */
[C---:B------:R-:W-:Y:S02]  /*1510*/  FSETP.NEU.AND P0, PT, R11.reuse, RZ, PT ;  /* 0x000000ff0b00720b */ /* 0x040fe40003f0d000 */
[----:B------:R-:W-:-:S04]  /*1520*/  LOP3.LUT R13, R11, 0x80000000, R13, 0x48, !PT ;  /* 0x800000000b0d7812 */ /* 0x000fc800078e480d */
[----:B------:R-:W-:-:S07]  /*1530*/  LOP3.LUT R15, R13, R15, RZ, 0xfc, !PT ;  /* 0x0000000f0d0f7212 */ /* 0x000fce00078efcff */
[----:B------:R-:W-:Y:S05]  /*1540*/  @!P0 BRA `(.L_x_21) ;  /* 0x00000000007c8947 */ /* 0x000fea0003800000 */
[----:B------:R-:W-:Y:S01]  /*1550*/  IMAD.MOV R11, RZ, RZ, -R2 ;  /* 0x000000ffff0b7224 */ /* 0x000fe200078e0a02 */
[----:B------:R-:W-:Y:S01]  /*1560*/  DMUL.RP R14, R22, R14 ;  /* 0x0000000e160e7228 */ /* 0x000fe20000008000 */
[----:B------:R-:W-:Y:S01]  /*1570*/  IMAD.MOV.U32 R10, RZ, RZ, RZ ;  /* 0x000000ffff0a7224 */ /* 0x000fe200078e00ff */
[----:B------:R-:W-:-:S05]  /*1580*/  IADD3 R7, PT, PT, -R2, -0x43300000, RZ ;  /* 0xbcd0000002077810 */ /* 0x000fca0007ffe1ff */
[----:B------:R-:W-:-:S03]  /*1590*/  DFMA R10, R18, -R10, R22 ;  /* 0x8000000a120a722b */ /* 0x000fc60000000016 */
[----:B------:R-:W-:-:S07]  /*15a0*/  LOP3.LUT R13, R15, R13, RZ, 0x3c, !PT ;  /* 0x0000000d0f0d7212 */ /* 0x000fce00078e3cff */
[----:B------:R-:W-:-:S04]  /*15b0*/  FSETP.NEU.AND P0, PT, |R11|, R7, PT ;  /* 0x000000070b00720b */ /* 0x000fc80003f0d200 */
[----:B------:R-:W-:Y:S02]  /*15c0*/  FSEL R18, R14, R18, !P0 ;  /* 0x000000120e127208 */ /* 0x000fe40004000000 */
[----:B------:R-:W-:Y:S01]  /*15d0*/  FSEL R19, R13, R19, !P0 ;  /* 0x000000130d137208 */ /* 0x000fe20004000000 */
[----:B------:R-:W-:Y:S06]  /*15e0*/  BRA `(.L_x_21) ;  /* 0x0000000000547947 */ /* 0x000fec0003800000 */
.L_x_20:
[----:B------:R-:W-:-:S14]  /*15f0*/  DSETP.NAN.AND P0, PT, R14, R14, PT ;  /* 0x0000000e0e00722a */ /* 0x000fdc0003f08000 */
[----:B------:R-:W-:Y:S05]  /*1600*/  @P0 BRA `(.L_x_22) ;  /* 0x0000000000440947 */ /* 0x000fea0003800000 */
[----:B------:R-:W-:-:S14]  /*1610*/  DSETP.NAN.AND P0, PT, R12, R12, PT ;  /* 0x0000000c0c00722a */ /* 0x000fdc0003f08000 */
[----:B------:R-:W-:Y:S05]  /*1620*/  @P0 BRA `(.L_x_23) ;  /* 0x0000000000300947 */ /* 0x000fea0003800000 */
[----:B------:R-:W-:Y:S01]  /*1630*/  ISETP.NE.AND P0, PT, R21, R30, PT ;  /* 0x0000001e1500720c */ /* 0x000fe20003f05270 */
[----:B------:R-:W-:Y:S02]  /*1640*/  IMAD.MOV.U32 R18, RZ, RZ, 0x0 ;  /* 0x00000000ff127424 */ /* 0x000fe400078e00ff */
[----:B------:R-:W-:-:S10]  /*1650*/  IMAD.MOV.U32 R19, RZ, RZ, -0x80000 ;  /* 0xfff80000ff137424 */ /* 0x000fd400078e00ff */
[----:B------:R-:W-:Y:S05]  /*1660*/  @!P0 BRA `(.L_x_21) ;  /* 0x0000000000348947 */ /* 0x000fea0003800000 */
[----:B------:R-:W-:Y:S02]  /*1670*/  ISETP.NE.AND P0, PT, R21, 0x7ff00000, PT ;  /* 0x7ff000001500780c */ /* 0x000fe40003f05270 */
[----:B------:R-:W-:Y:S02]  /*1680*/  LOP3.LUT R19, R15, 0x80000000, R13, 0x48, !PT ;  /* 0x800000000f137812 */ /* 0x000fe400078e480d */
[----:B------:R-:W-:-:S13]  /*1690*/  ISETP.EQ.OR P0, PT, R30, RZ, !P0 ;  /* 0x000000ff1e00720c */ /* 0x000fda0004702670 */
[----:B------:R-:W-:Y:S01]  /*16a0*/  @P0 LOP3.LUT R2, R19, 0x7ff00000, RZ, 0xfc, !PT ;  /* 0x7ff0000013020812 */ /* 0x000fe200078efcff */
[----:B------:R-:W-:Y:S02]  /*16b0*/  @!P0 IMAD.MOV.U32 R18, RZ, RZ, RZ ;  /* 0x000000ffff128224 */ /* 0x000fe400078e00ff */
[----:B------:R-:W-:Y:S02]  /*16c0*/  @P0 IMAD.MOV.U32 R18, RZ, RZ, RZ ;  /* 0x000000ffff120224 */ /* 0x000fe400078e00ff */
[----:B------:R-:W-:Y:S01]  /*16d0*/  @P0 IMAD.MOV.U32 R19, RZ, RZ, R2 ;  /* 0x000000ffff130224 */ /* 0x000fe200078e0002 */
[----:B------:R-:W-:Y:S06]  /*16e0*/  BRA `(.L_x_21) ;  /* 0x0000000000147947 */ /* 0x000fec0003800000 */
.L_x_23:
[----:B------:R-:W-:Y:S02]  /*16f0*/  LOP3.LUT R19, R13, 0x80000, RZ, 0xfc, !PT ;  /* 0x000800000d137812 */ /* 0x000fe400078efcff */
[----:B------:R-:W-:Y:S01]  /*1700*/  MOV R18, R12 ;  /* 0x0000000c00127202 */ /* 0x000fe20000000f00 */
[----:B------:R-:W-:Y:S06]  /*1710*/  BRA `(.L_x_21) ;  /* 0x0000000000087947 */ /* 0x000fec0003800000 */
.L_x_22:
[----:B------:R-:W-:Y:S01]  /*1720*/  LOP3.LUT R19, R15, 0x80000, RZ, 0xfc, !PT ;  /* 0x000800000f137812 */ /* 0x000fe200078efcff */
[----:B------:R-:W-:-:S07]  /*1730*/  IMAD.MOV.U32 R18, RZ, RZ, R14 ;  /* 0x000000ffff127224 */ /* 0x000fce00078e000e */
.L_x_21:
[----:B------:R-:W-:Y:S05]  /*1740*/  BSYNC.RECONVERGENT B1 ;  /* 0x0000000000017941 */ /* 0x000fea0003800200 */
.L_x_19:
[----:B------:R-:W-:Y:S02]  /*1750*/  IMAD.MOV.U32 R25, RZ, RZ, 0x0 ;  /* 0x00000000ff197424 */ /* 0x000fe400078e00ff */
[----:B------:R-:W-:Y:S02]  /*1760*/  IMAD.MOV.U32 R10, RZ, RZ, R18 ;  /* 0x000000ffff0a7224 */ /* 0x000fe400078e0012 */
[----:B------:R-:W-:Y:S01]  /*1770*/  IMAD.MOV.U32 R11, RZ, RZ, R19 ;  /* 0x000000ffff0b7224 */ /* 0x000fe200078e0013 */
[----:B------:R-:W-:Y:S06]  /*1780*/  RET.REL.NODEC R24 `(_Z5calcyPfS_S_i) ;  /* 0xffffffe8181c7950 */ /* 0x000fec0003c3ffff */
        .weak           $__internal_1_$__cuda_sm3x_div_rn_noftz_f32_slowpath
        .type           $__internal_1_$__cuda_sm3x_div_rn_noftz_f32_slowpath,@function
        .size           $__internal_1_$__cuda_sm3x_div_rn_noftz_f32_slowpath,($_Z5calcyPfS_S_i$__internal_accurate_pow - $__internal_1_$__cuda_sm3x_div_rn_noftz_f32_slowpath)
$__internal_1_$__cuda_sm3x_div_rn_noftz_f32_slowpath:
[--C-:B------:R-:W-:Y:S01]  /*1790*/  SHF.R.U32.HI R6, RZ, 0x17, R5.reuse ;  /* 0x00000017ff067819 */ /* 0x100fe20000011605 */
[----:B------:R-:W-:Y:S01]  /*17a0*/  BSSY.RECONVERGENT B1, `(.L_x_24) ;  /* 0x0000064000017945 */ /* 0x000fe20003800200 */
[--C-:B------:R-:W-:Y:S01]  /*17b0*/  SHF.R.U32.HI R4, RZ, 0x17, R0.reuse ;  /* 0x00000017ff047819 */ /* 0x100fe20000011600 */
[----:B------:R-:W-:Y:S01]  /*17c0*/  IMAD.MOV.U32 R7, RZ, RZ, R5 ;  /* 0x000000ffff077224 */ /* 0x000fe200078e0005 */
[----:B------:R-:W-:Y:S02]  /*17d0*/  LOP3.LUT R12, R6, 0xff, RZ, 0xc0, !PT ;  /* 0x000000ff060c7812 */ /* 0x000fe400078ec0ff */
[----:B------:R-:W-:Y:S01]  /*17e0*/  LOP3.LUT R10, R4, 0xff, RZ, 0xc0, !PT ;  /* 0x000000ff040a7812 */ /* 0x000fe200078ec0ff */
[----:B------:R-:W-:Y:S02]  /*17f0*/  IMAD.MOV.U32 R4, RZ, RZ, R0 ;  /* 0x000000ffff047224 */ /* 0x000fe400078e0000 */
[----:B------:R-:W-:Y:S02]  /*1800*/  VIADD R9, R12, 0xffffffff ;  /* 0xffffffff0c097836 */ /* 0x000fe40000000000 */
[----:B------:R-:W-:-:S03]  /*1810*/  VIADD R8, R10, 0xffffffff ;  /* 0xffffffff0a087836 */ /* 0x000fc60000000000 */
[----:B------:R-:W-:-:S04]  /*1820*/  ISETP.GT.U32.AND P0, PT, R9, 0xfd, PT ;  /* 0x000000fd0900780c */ /* 0x000fc80003f04070 */
[----:B------:R-:W-:-:S13]  /*1830*/  ISETP.GT.U32.OR P0, PT, R8, 0xfd, P0 ;  /* 0x000000fd0800780c */ /* 0x000fda0000704470 */
[----:B------:R-:W-:Y:S01]  /*1840*/  @!P0 IMAD.MOV.U32 R6, RZ, RZ, RZ ;  /* 0x000000ffff068224 */ /* 0x000fe200078e00ff */
[----:B------:R-:W-:Y:S06]  /*1850*/  @!P0 BRA `(.L_x_25) ;  /* 0x00000000005c8947 */ /* 0x000fec0003800000 */
[----:B------:R-:W-:Y:S02]  /*1860*/  FSETP.GTU.FTZ.AND P0, PT, |R0|, +INF , PT ;  /* 0x7f8000000000780b */ /* 0x000fe40003f1c200 */
[----:B------:R-:W-:-:S04]  /*1870*/  FSETP.GTU.FTZ.AND P1, PT, |R5|, +INF , PT ;  /* 0x7f8000000500780b */ /* 0x000fc80003f3c200 */
[----:B------:R-:W-:-:S13]  /*1880*/  PLOP3.LUT P0, PT, P0, P1, PT, 0xf8, 0x8f ;  /* 0x00000000008f781c */ /* 0x000fda0000703f70 */
[----:B------:R-:W-:Y:S05]  /*1890*/  @P0 BRA `(.L_x_26) ;  /* 0x00000004004c0947 */ /* 0x000fea0003800000 */
[----:B------:R-:W-:-:S13]  /*18a0*/  LOP3.LUT P0, RZ, R7, 0x7fffffff, R4, 0xc8, !PT ;  /* 0x7fffffff07ff7812 */ /* 0x000fda000780c804 */
[----:B------:R-:W-:Y:S05]  /*18b0*/  @!P0 BRA `(.L_x_27) ;  /* 0x00000004003c8947 */ /* 0x000fea0003800000 */
[C---:B------:R-:W-:Y:S02]  /*18c0*/  FSETP.NEU.FTZ.AND P1, PT, |R0|.reuse, +INF , PT ;  /* 0x7f8000000000780b */ /* 0x040fe40003f3d200 */
[----:B------:R-:W-:Y:S02]  /*18d0*/  FSETP.NEU.FTZ.AND P2, PT, |R5|, +INF , PT ;  /* 0x7f8000000500780b */ /* 0x000fe40003f5d200 */
[----:B------:R-:W-:-:S11]  /*18e0*/  FSETP.NEU.FTZ.AND P0, PT, |R0|, +INF , PT ;  /* 0x7f8000000000780b */ /* 0x000fd60003f1d200 */
[----:B------:R-:W-:Y:S05]  /*18f0*/  @!P2 BRA !P1, `(.L_x_27) ;  /* 0x00000004002ca947 */ /* 0x000fea0004800000 */
[----:B------:R-:W-:-:S04]  /*1900*/  LOP3.LUT P1, RZ, R4, 0x7fffffff, RZ, 0xc0, !PT ;  /* 0x7fffffff04ff7812 */ /* 0x000fc8000782c0ff */
[----:B------:R-:W-:-:S13]  /*1910*/  PLOP3.LUT P1, PT, P2, P1, PT, 0x2f, 0xf2 ;  /* 0x0000000000f2781c */ /* 0x000fda0001722577 */
[----:B------:R-:W-:Y:S05]  /*1920*/  @P1 BRA `(.L_x_28) ;  /* 0x0000000400181947 */ /* 0x000fea0003800000 */
[----:B------:R-:W-:-:S04]  /*1930*/  LOP3.LUT P1, RZ, R7, 0x7fffffff, RZ, 0xc0, !PT ;  /* 0x7fffffff07ff7812 */ /* 0x000fc8000782c0ff */
[----:B------:R-:W-:-:S13]  /*1940*/  PLOP3.LUT P0, PT, P0, P1, PT, 0x2f, 0xf2 ;  /* 0x0000000000f2781c */ /* 0x000fda0000702577 */
[----:B------:R-:W-:Y:S05]  /*1950*/  @P0 BRA `(.L_x_29) ;  /* 0x0000000400000947 */ /* 0x000fea0003800000 */
[----:B------:R-:W-:Y:S02]  /*1960*/  ISETP.GE.AND P0, PT, R8, RZ, PT ;  /* 0x000000ff0800720c */ /* 0x000fe40003f06270 */
[----:B------:R-:W-:-:S11]  /*1970*/  ISETP.GE.AND P1, PT, R9, RZ, PT ;  /* 0x000000ff0900720c */ /* 0x000fd60003f26270 */
[----:B------:R-:W-:Y:S02]  /*1980*/  @P0 IMAD.MOV.U32 R6, RZ, RZ, RZ ;  /* 0x000000ffff060224 */ /* 0x000fe400078e00ff */
[----:B------:R-:W-:Y:S01]  /*1990*/  @!P0 FFMA R4, R0, 1.84467440737095516160e+19, RZ ;  /* 0x5f80000000048823 */ /* 0x000fe200000000ff */
[----:B------:R-:W-:Y:S02]  /*19a0*/  @!P0 IMAD.MOV.U32 R6, RZ, RZ, -0x40 ;  /* 0xffffffc0ff068424 */ /* 0x000fe400078e00ff */
[----:B------:R-:W-:Y:S02]  /*19b0*/  @!P1 FFMA R7, R5, 1.84467440737095516160e+19, RZ ;  /* 0x5f80000005079823 */ /* 0x000fe400000000ff */
[----:B------:R-:W-:-:S07]  /*19c0*/  @!P1 VIADD R6, R6, 0x40 ;  /* 0x0000004006069836 */ /* 0x000fce0000000000 */
.L_x_25:
[----:B------:R-:W-:Y:S01]  /*19d0*/  LEA R0, R12, 0xc0800000, 0x17 ;  /* 0xc08000000c007811 */ /* 0x000fe200078eb8ff */
[----:B------:R-:W-:Y:S01]  /*19e0*/  VIADD R5, R10, 0xffffff81 ;  /* 0xffffff810a057836 */ /* 0x000fe20000000000 */
[----:B------:R-:W-:Y:S03]  /*19f0*/  BSSY.RECONVERGENT B2, `(.L_x_30) ;  /* 0x0000035000027945 */ /* 0x000fe60003800200 */
[----:B------:R-:W-:Y:S02]  /*1a00*/  IMAD.IADD R7, R7, 0x1, -R0 ;  /* 0x0000000107077824 */ /* 0x000fe400078e0a00 */
[C---:B------:R-:W-:Y:S01]  /*1a10*/  IMAD R0, R5.reuse, -0x800000, R4 ;  /* 0xff80000005007824 */ /* 0x040fe200078e0204 */
[----:B------:R-:W-:Y:S01]  /*1a20*/  IADD3 R5, PT, PT, R5, 0x7f, -R12 ;  /* 0x0000007f05057810 */ /* 0x000fe20007ffe80c */
[----:B------:R-:W0:Y:S01]  /*1a30*/  MUFU.RCP R8, R7 ;  /* 0x0000000700087308 */ /* 0x000e220000001000 */
[----:B------:R-:W-:-:S03]  /*1a40*/  FADD.FTZ R9, -R7, -RZ ;  /* 0x800000ff07097221 */ /* 0x000fc60000010100 */
[----:B------:R-:W-:Y:S02]  /*1a50*/  IMAD.IADD R5, R5, 0x1, R6 ;  /* 0x0000000105057824 */ /* 0x000fe400078e0206 */
[----:B0-----:R-:W-:-:S04]  /*1a60*/  FFMA R11, R8, R9, 1 ;  /* 0x3f800000080b7423 */ /* 0x001fc80000000009 */
[----:B------:R-:W-:-:S04]  /*1a70*/  FFMA R13, R8, R11, R8 ;  /* 0x0000000b080d7223 */ /* 0x000fc80000000008 */
[----:B------:R-:W-:-:S04]  /*1a80*/  FFMA R4, R0, R13, RZ ;  /* 0x0000000d00047223 */ /* 0x000fc800000000ff */
[----:B------:R-:W-:-:S04]  /*1a90*/  FFMA R11, R9, R4, R0 ;  /* 0x00000004090b7223 */ /* 0x000fc80000000000 */
[----:B------:R-:W-:-:S04]  /*1aa0*/  FFMA R8, R13, R11, R4 ;  /* 0x0000000b0d087223 */ /* 0x000fc80000000004 */
[----:B------:R-:W-:-:S04]  /*1ab0*/  FFMA R9, R9, R8, R0 ;  /* 0x0000000809097223 */ /* 0x000fc80000000000 */
[----:B------:R-:W-:-:S05]  /*1ac0*/  FFMA R4, R13, R9, R8 ;  /* 0x000000090d047223 */ /* 0x000fca0000000008 */
[----:B------:R-:W-:-:S04]  /*1ad0*/  SHF.R.U32.HI R0, RZ, 0x17, R4 ;  /* 0x00000017ff007819 */ /* 0x000fc80000011604 */
[----:B------:R-:W-:-:S05]  /*1ae0*/  LOP3.LUT R0, R0, 0xff, RZ, 0xc0, !PT ;  /* 0x000000ff00007812 */ /* 0x000fca00078ec0ff */
[----:B------:R-:W-:-:S04]  /*1af0*/  IMAD.IADD R10, R0, 0x1, R5 ;  /* 0x00000001000a7824 */ /* 0x000fc800078e0205 */
[----:B------:R-:W-:-:S05]  /*1b00*/  VIADD R0, R10, 0xffffffff ;  /* 0xffffffff0a007836 */ /* 0x000fca0000000000 */
[----:B------:R-:W-:-:S13]  /*1b10*/  ISETP.GE.U32.AND P0, PT, R0, 0xfe, PT ;  /* 0x000000fe0000780c */ /* 0x000fda0003f06070 */
[----:B------:R-:W-:Y:S05]  /*1b20*/  @!P0 BRA `(.L_x_31) ;  /* 0x0000000000808947 */ /* 0x000fea0003800000 */
[----:B------:R-:W-:-:S13]  /*1b30*/  ISETP.GT.AND P0, PT, R10, 0xfe, PT ;  /* 0x000000fe0a00780c */ /* 0x000fda0003f04270 */
[----:B------:R-:W-:Y:S05]  /*1b40*/  @P0 BRA `(.L_x_32) ;  /* 0x00000000006c0947 */ /* 0x000fea0003800000 */
[----:B------:R-:W-:-:S13]  /*1b50*/  ISETP.GE.AND P0, PT, R10, 0x1, PT ;  /* 0x000000010a00780c */ /* 0x000fda0003f06270 */
[----:B------:R-:W-:Y:S05]  /*1b60*/  @P0 BRA `(.L_x_33) ;  /* 0x0000000000740947 */ /* 0x000fea0003800000 */
[----:B------:R-:W-:Y:S02]  /*1b70*/  ISETP.GE.AND P0, PT, R10, -0x18, PT ;  /* 0xffffffe80a00780c */ /* 0x000fe40003f06270 */
[----:B------:R-:W-:-:S11]  /*1b80*/  LOP3.LUT R4, R4, 0x80000000, RZ, 0xc0, !PT ;  /* 0x8000000004047812 */ /* 0x000fd600078ec0ff */
[----:B------:R-:W-:Y:S05]  /*1b90*/  @!P0 BRA `(.L_x_33) ;  /* 0x0000000000688947 */ /* 0x000fea0003800000 */
[CCC-:B------:R-:W-:Y:S01]  /*1ba0*/  FFMA.RZ R0, R13.reuse, R9.reuse, R8.reuse ;  /* 0x000000090d007223 */ /* 0x1c0fe2000000c008 */
[C---:B------:R-:W-:Y:S02]  /*1bb0*/  VIADD R7, R10.reuse, 0x20 ;  /* 0x000000200a077836 */ /* 0x040fe40000000000 */
[CCC-:B------:R-:W-:Y:S01]  /*1bc0*/  FFMA.RM R5, R13.reuse, R9.reuse, R8.reuse ;  /* 0x000000090d057223 */ /* 0x1c0fe20000004008 */
[----:B------:R-:W-:Y:S02]  /*1bd0*/  ISETP.NE.AND P2, PT, R10, RZ, PT ;  /* 0x000000ff0a00720c */ /* 0x000fe40003f45270 */
[----:B------:R-:W-:Y:S01]  /*1be0*/  LOP3.LUT R6, R0, 0x7fffff, RZ, 0xc0, !PT ;  /* 0x007fffff00067812 */ /* 0x000fe200078ec0ff */
[----:B------:R-:W-:Y:S01]  /*1bf0*/  FFMA.RP R0, R13, R9, R8 ;  /* 0x000000090d007223 */ /* 0x000fe20000008008 */
[----:B------:R-:W-:Y:S01]  /*1c00*/  IMAD.MOV R8, RZ, RZ, -R10 ;  /* 0x000000ffff087224 */ /* 0x000fe200078e0a0a */
[----:B------:R-:W-:Y:S02]  /*1c10*/  ISETP.NE.AND P1, PT, R10, RZ, PT ;  /* 0x000000ff0a00720c */ /* 0x000fe40003f25270 */
[----:B------:R-:W-:-:S02]  /*1c20*/  LOP3.LUT R6, R6, 0x800000, RZ, 0xfc, !PT ;  /* 0x0080000006067812 */ /* 0x000fc400078efcff */
[----:B------:R-:W-:Y:S02]  /*1c30*/  FSETP.NEU.FTZ.AND P0, PT, R0, R5, PT ;  /* 0x000000050000720b */ /* 0x000fe40003f1d000 */
[----:B------:R-:W-:Y:S02]  /*1c40*/  SHF.L.U32 R7, R6, R7, RZ ;  /* 0x0000000706077219 */ /* 0x000fe400000006ff */
[----:B------:R-:W-:Y:S02]  /*1c50*/  SEL R5, R8, RZ, P2 ;  /* 0x000000ff08057207 */ /* 0x000fe40001000000 */
[----:B------:R-:W-:Y:S02]  /*1c60*/  ISETP.NE.AND P1, PT, R7, RZ, P1 ;  /* 0x000000ff0700720c */ /* 0x000fe40000f25270 */
[----:B------:R-:W-:Y:S02]  /*1c70*/  SHF.R.U32.HI R5, RZ, R5, R6 ;  /* 0x00000005ff057219 */ /* 0x000fe40000011606 */
[----:B------:R-:W-:-:S02]  /*1c80*/  PLOP3.LUT P0, PT, P0, P1, PT, 0xf8, 0x8f ;  /* 0x00000000008f781c */ /* 0x000fc40000703f70 */
[----:B------:R-:W-:Y:S02]  /*1c90*/  SHF.R.U32.HI R7, RZ, 0x1, R5 ;  /* 0x00000001ff077819 */ /* 0x000fe40000011605 */
[----:B------:R-:W-:-:S04]  /*1ca0*/  SEL R0, RZ, 0x1, !P0 ;  /* 0x00000001ff007807 */ /* 0x000fc80004000000 */
[----:B------:R-:W-:-:S04]  /*1cb0*/  LOP3.LUT R0, R0, 0x1, R7, 0xf8, !PT ;  /* 0x0000000100007812 */ /* 0x000fc800078ef807 */
[----:B------:R-:W-:-:S05]  /*1cc0*/  LOP3.LUT R0, R0, R5, RZ, 0xc0, !PT ;  /* 0x0000000500007212 */ /* 0x000fca00078ec0ff */
[----:B------:R-:W-:-:S05]  /*1cd0*/  IMAD.IADD R7, R7, 0x1, R0 ;  /* 0x0000000107077824 */ /* 0x000fca00078e0200 */
[----:B------:R-:W-:Y:S01]  /*1ce0*/  LOP3.LUT R4, R7, R4, RZ, 0xfc, !PT ;  /* 0x0000000407047212 */ /* 0x000fe200078efcff */
[----:B------:R-:W-:Y:S06]  /*1cf0*/  BRA `(.L_x_33) ;  /* 0x0000000000107947 */ /* 0x000fec0003800000 */
.L_x_32:
[----:B------:R-:W-:-:S04]  /*1d00*/  LOP3.LUT R4, R4, 0x80000000, RZ, 0xc0, !PT ;  /* 0x8000000004047812 */ /* 0x000fc800078ec0ff */
[----:B------:R-:W-:Y:S01]  /*1d10*/  LOP3.LUT R4, R4, 0x7f800000, RZ, 0xfc, !PT ;  /* 0x7f80000004047812 */ /* 0x000fe200078efcff */
[----:B------:R-:W-:Y:S06]  /*1d20*/  BRA `(.L_x_33) ;  /* 0x0000000000047947 */ /* 0x000fec0003800000 */
.L_x_31:
[----:B------:R-:W-:-:S07]  /*1d30*/  IMAD R4, R5, 0x800000, R4 ;  /* 0x0080000005047824 */ /* 0x000fce00078e0204 */
.L_x_33:
[----:B------:R-:W-:Y:S05]  /*1d40*/  BSYNC.RECONVERGENT B2 ;  /* 0x0000000000027941 */ /* 0x000fea0003800200 */
.L_x_30:
[----:B------:R-:W-:Y:S05]  /*1d50*/  BRA `(.L_x_34) ;  /* 0x0000000000207947 */ /* 0x000fea0003800000 */
.L_x_29:
[----:B------:R-:W-:-:S04]  /*1d60*/  LOP3.LUT R4, R7, 0x80000000, R4, 0x48, !PT ;  /* 0x8000000007047812 */ /* 0x000fc800078e4804 */
[----:B------:R-:W-:Y:S01]  /*1d70*/  LOP3.LUT R4, R4, 0x7f800000, RZ, 0xfc, !PT ;  /* 0x7f80000004047812 */ /* 0x000fe200078efcff */
[----:B------:R-:W-:Y:S06]  /*1d80*/  BRA `(.L_x_34) ;  /* 0x0000000000147947 */ /* 0x000fec0003800000 */
.L_x_28:
[----:B------:R-:W-:Y:S01]  /*1d90*/  LOP3.LUT R4, R7, 0x80000000, R4, 0x48, !PT ;  /* 0x8000000007047812 */ /* 0x000fe200078e4804 */
[----:B------:R-:W-:Y:S06]  /*1da0*/  BRA `(.L_x_34) ;  /* 0x00000000000c7947 */ /* 0x000fec0003800000 */
.L_x_27:
[----:B------:R-:W0:Y:S01]  /*1db0*/  MUFU.RSQ R4, -QNAN ;  /* 0xffc0000000047908 */ /* 0x000e220000001400 */
[----:B------:R-:W-:Y:S05]  /*1dc0*/  BRA `(.L_x_34) ;  /* 0x0000000000047947 */ /* 0x000fea0003800000 */
.L_x_26:
[----:B------:R-:W-:-:S07]  /*1dd0*/  FADD.FTZ R4, R0, R5 ;  /* 0x0000000500047221 */ /* 0x000fce0000010000 */
.L_x_34:
[----:B------:R-:W-:Y:S05]  /*1de0*/  BSYNC.RECONVERGENT B1 ;  /* 0x0000000000017941 */ /* 0x000fea0003800200 */
.L_x_24:
[----:B0-----:R-:W-:Y:S02]  /*1df0*/  IMAD.MOV.U32 R7, RZ, RZ, R4 ;  /* 0x000000ffff077224 */ /* 0x001fe400078e0004 */
[----:B------:R-:W-:Y:S02]  /*1e00*/  IMAD.MOV.U32 R4, RZ, RZ, R2 ;  /* 0x000000ffff047224 */ /* 0x000fe400078e0002 */
[----:B------:R-:W-:-:S04]  /*1e10*/  IMAD.MOV.U32 R5, RZ, RZ, 0x0 ;  /* 0x00000000ff057424 */ /* 0x000fc800078e00ff */
[----:B------:R-:W-:Y:S05]  /*1e20*/  RET.REL.NODEC R4 `(_Z5calcyPfS_S_i) ;  /* 0xffffffe004747950 */ /* 0x000fea0003c3ffff */
        .type           $_Z5calcyPfS_S_i$__internal_accurate_pow,@function
        .size           $_Z5calcyPfS_S_i$__internal_accurate_pow,(.L_x_39 - $_Z5calcyPfS_S_i$__internal_accurate_pow)
$_Z5calcyPfS_S_i$__internal_accurate_pow:
[----:B------:R-:W-:Y:S01]  /*1e30*/  ISETP.GT.U32.AND P0, PT, R7, 0xfffff, PT ;  /* 0x000fffff0700780c */ /* 0x000fe20003f04070 */
[----:B------:R-:W-:Y:S01]  /*1e40*/  IMAD.MOV.U32 R10, RZ, RZ, R16 ;  /* 0x000000ffff0a7224 */ /* 0x000fe200078e0010 */
[----:B------:R-:W-:Y:S01]  /*1e50*/  MOV R11, R7 ;  /* 0x00000007000b7202 */ /* 0x000fe20000000f00 */
[----:B------:R-:W-:Y:S01]  /*1e60*/  UMOV UR10, 0x7d2cafe2 ;  /* 0x7d2cafe2000a7882 */ /* 0x000fe20000000000 */
[----:B------:R-:W-:Y:S01]  /*1e70*/  UMOV UR11, 0x3eb0f5ff ;  /* 0x3eb0f5ff000b7882 */ /* 0x000fe20000000000 */
[----:B------:R-:W-:Y:S01]  /*1e80*/  UMOV UR14, 0x3b39803f ;  /* 0x3b39803f000e7882 */ /* 0x000fe20000000000 */
[----:B------:R-:W-:-:S07]  /*1e90*/  UMOV UR15, 0x3c7abc9e ;  /* 0x3c7abc9e000f7882 */ /* 0x000fce0000000000 */
[----:B------:R-:W-:Y:S01]  /*1ea0*/  @!P0 DMUL R20, R10, 1.80143985094819840000e+16 ;  /* 0x435000000a148828 */ /* 0x000fe20000000000 */
[--C-:B------:R-:W-:Y:S01]  /*1eb0*/  IMAD.MOV.U32 R10, RZ, RZ, R7.reuse ;  /* 0x000000ffff0a7224 */ /* 0x100fe200078e0007 */
[----:B------:R-:W-:-:S08]  /*1ec0*/  SHF.R.U32.HI R7, RZ, 0x14, R7 ;  /* 0x00000014ff077819 */ /* 0x000fd00000011607 */
[----:B------:R-:W-:Y:S01]  /*1ed0*/  @!P0 IMAD.MOV.U32 R10, RZ, RZ, R21 ;  /* 0x000000ffff0a8224 */ /* 0x000fe200078e0015 */
[----:B------:R-:W-:Y:S01]  /*1ee0*/  @!P0 LEA.HI R7, R21, 0xffffffca, RZ, 0xc ;  /* 0xffffffca15078811 */ /* 0x000fe200078f60ff */
[----:B------:R-:W-:-:S03]  /*1ef0*/  @!P0 IMAD.MOV.U32 R16, RZ, RZ, R20 ;  /* 0x000000ffff108224 */ /* 0x000fc600078e0014 */
[----:B------:R-:W-:-:S04]  /*1f00*/  LOP3.LUT R10, R10, 0x800fffff, RZ, 0xc0, !PT ;  /* 0x800fffff0a0a7812 */ /* 0x000fc800078ec0ff */
[----:B------:R-:W-:Y:S01]  /*1f10*/  LOP3.LUT R17, R10, 0x3ff00000, RZ, 0xfc, !PT ;  /* 0x3ff000000a117812 */ /* 0x000fe200078efcff */
[----:B------:R-:W-:-:S03]  /*1f20*/  IMAD.MOV.U32 R10, RZ, RZ, RZ ;  /* 0x000000ffff0a7224 */ /* 0x000fc600078e00ff */
[----:B------:R-:W-:-:S13]  /*1f30*/  ISETP.GE.U32.AND P1, PT, R17, 0x3ff6a09f, PT ;  /* 0x3ff6a09f1100780c */ /* 0x000fda0003f26070 */
[----:B------:R-:W-:-:S04]  /*1f40*/  @P1 VIADD R11, R17, 0xfff00000 ;  /* 0xfff00000110b1836 */ /* 0x000fc80000000000 */
[----:B------:R-:W-:-:S06]  /*1f50*/  @P1 IMAD.MOV.U32 R17, RZ, RZ, R11 ;  /* 0x000000ffff111224 */ /* 0x000fcc00078e000b */
[C---:B------:R-:W-:Y:S02]  /*1f60*/  DADD R18, R16.reuse, 1 ;  /* 0x3ff0000010127429 */ /* 0x040fe40000000000 */
[----:B------:R-:W-:-:S04]  /*1f70*/  DADD R16, R16, -1 ;  /* 0xbff0000010107429 */ /* 0x000fc80000000000 */
[----:B------:R-:W0:Y:S02]  /*1f80*/  MUFU.RCP64H R11, R19 ;  /* 0x00000013000b7308 */ /* 0x000e240000001800 */
[----:B0-----:R-:W-:-:S08]  /*1f90*/  DFMA R14, -R18, R10, 1 ;  /* 0x3ff00000120e742b */ /* 0x001fd0000000010a */
[----:B------:R-:W-:-:S08]  /*1fa0*/  DFMA R14, R14, R14, R14 ;  /* 0x0000000e0e0e722b */ /* 0x000fd0000000000e */
[----:B------:R-:W-:-:S08]  /*1fb0*/  DFMA R14, R10, R14, R10 ;  /* 0x0000000e0a0e722b */ /* 0x000fd0000000000a */
[----:B------:R-:W-:-:S08]  /*1fc0*/  DMUL R10, R16, R14 ;  /* 0x0000000e100a7228 */ /* 0x000fd00000000000 */
[----:B------:R-:W-:-:S08]  /*1fd0*/  DFMA R10, R16, R14, R10 ;  /* 0x0000000e100a722b */ /* 0x000fd0000000000a */
[----:B------:R-:W-:Y:S02]  /*1fe0*/  DADD R12, R16, -R10 ;  /* 0x00000000100c7229 */ /* 0x000fe4000000080a */
[----:B------:R-:W-:-:S06]  /*1ff0*/  DMUL R18, R10, R10 ;  /* 0x0000000a0a127228 */ /* 0x000fcc0000000000 */
[----:B------:R-:W-:-:S08]  /*2000*/  DADD R12, R12, R12 ;  /* 0x000000000c0c7229 */ /* 0x000fd0000000000c */
[----:B------:R-:W-:Y:S01]  /*2010*/  DFMA R12, R16, -R10, R12 ;  /* 0x8000000a100c722b */ /* 0x000fe2000000000c */
[----:B------:R-:W-:Y:S02]  /*2020*/  IMAD.MOV.U32 R16, RZ, RZ, 0x41ad3b5a ;  /* 0x41ad3b5aff107424 */ /* 0x000fe400078e00ff */
[----:B------:R-:W-:-:S05]  /*2030*/  IMAD.MOV.U32 R17, RZ, RZ, 0x3ed0f5d2 ;  /* 0x3ed0f5d2ff117424 */ /* 0x000fca00078e00ff */
[----:B------:R-:W-:Y:S02]  /*2040*/  DMUL R12, R14, R12 ;  /* 0x0000000c0e0c7228 */ /* 0x000fe40000000000 */
        /* <DEDUP_REMOVED lines=19> */
[----:B------:R-:W-:Y:S01]  /*2180*/  DADD R20, -R14, UR10 ;  /* 0x0000000a0e147e29 */ /* 0x000fe20008000100 */
[----:B------:R-:W-:Y:S01]  /*2190*/  UMOV UR10, 0xb9e7b0 ;  /* 0x00b9e7b0000a7882 */ /* 0x000fe20000000000 */
[----:B------:R-:W-:-:S06]  /*21a0*/  UMOV UR11, 0x3c46a4cb ;  /* 0x3c46a4cb000b7882 */ /* 0x000fcc0000000000 */
[----:B------:R-:W-:Y:S02]  /*21b0*/  DFMA R16, R18, R16, R20 ;  /* 0x000000101210722b */ /* 0x000fe40000000014 */
[----:B------:R-:W-:Y:S01]  /*21c0*/  DMUL R18, R10, R10 ;  /* 0x0000000a0a127228 */ /* 0x000fe20000000000 */
[----:B------:R-:W-:Y:S02]  /*21d0*/  VIADD R21, R13, 0x100000 ;  /* 0x001000000d157836 */ /* 0x000fe40000000000 */
[----:B------:R-:W-:-:S03]  /*21e0*/  IMAD.MOV.U32 R20, RZ, RZ, R12 ;  /* 0x000000ffff147224 */ /* 0x000fc600078e000c */
[----:B------:R-:W-:Y:S01]  /*21f0*/  DADD R16, R16, -UR10 ;  /* 0x8000000a10107e29 */ /* 0x000fe20008000000 */
[----:B------:R-:W-:Y:S01]  /*2200*/  UMOV UR10, 0x80000000 ;  /* 0x80000000000a7882 */ /* 0x000fe20000000000 */
[----:B------:R-:W-:Y:S01]  /*2210*/  DFMA R22, R10, R10, -R18 ;  /* 0x0000000a0a16722b */ /* 0x000fe20000000812 */
[----:B------:R-:W-:-:S07]  /*2220*/  UMOV UR11, 0x43300000 ;  /* 0x43300000000b7882 */ /* 0x000fce0000000000 */
[C---:B------:R-:W-:Y:S02]  /*2230*/  DFMA R20, R10.reuse, R20, R22 ;  /* 0x000000140a14722b */ /* 0x040fe40000000016 */
[----:B------:R-:W-:-:S08]  /*2240*/  DMUL R22, R10, R18 ;  /* 0x000000120a167228 */ /* 0x000fd00000000000 */
[----:B------:R-:W-:-:S08]  /*2250*/  DFMA R24, R10, R18, -R22 ;  /* 0x000000120a18722b */ /* 0x000fd00000000816 */
[----:B------:R-:W-:Y:S02]  /*2260*/  DFMA R24, R12, R18, R24 ;  /* 0x000000120c18722b */ /* 0x000fe40000000018 */
[----:B------:R-:W-:-:S06]  /*2270*/  DADD R18, R14, R16 ;  /* 0x000000000e127229 */ /* 0x000fcc0000000010 */
[----:B------:R-:W-:Y:S02]  /*2280*/  DFMA R20, R10, R20, R24 ;  /* 0x000000140a14722b */ /* 0x000fe40000000018 */
[----:B------:R-:W-:-:S08]  /*2290*/  DADD R24, R14, -R18 ;  /* 0x000000000e187229 */ /* 0x000fd00000000812 */
[----:B------:R-:W-:Y:S02]  /*22a0*/  DADD R24, R16, R24 ;  /* 0x0000000010187229 */ /* 0x000fe40000000018 */
[----:B------:R-:W-:-:S08]  /*22b0*/  DMUL R16, R18, R22 ;  /* 0x0000001612107228 */ /* 0x000fd00000000000 */
[----:B------:R-:W-:-:S08]  /*22c0*/  DFMA R14, R18, R22, -R16 ;  /* 0x00000016120e722b */ /* 0x000fd00000000810 */
[----:B------:R-:W-:-:S08]  /*22d0*/  DFMA R14, R18, R20, R14 ;  /* 0x00000014120e722b */ /* 0x000fd0000000000e */
[----:B------:R-:W-:-:S08]  /*22e0*/  DFMA R24, R24, R22, R14 ;  /* 0x000000161818722b */ /* 0x000fd0000000000e */
[----:B------:R-:W-:-:S08]  /*22f0*/  DADD R18, R16, R24 ;  /* 0x0000000010127229 */ /* 0x000fd00000000018 */
[--C-:B------:R-:W-:Y:S02]  /*2300*/  DADD R14, R10, R18.reuse ;  /* 0x000000000a0e7229 */ /* 0x100fe40000000012 */
[----:B------:R-:W-:-:S06]  /*2310*/  DADD R16, R16, -R18 ;  /* 0x0000000010107229 */ /* 0x000fcc0000000812 */
[----:B------:R-:W-:Y:S02]  /*2320*/  DADD R10, R10, -R14 ;  /* 0x000000000a0a7229 */ /* 0x000fe4000000080e */
[----:B------:R-:W-:-:S06]  /*2330*/  DADD R16, R24, R16 ;  /* 0x0000000018107229 */ /* 0x000fcc0000000010 */
[----:B------:R-:W-:-:S08]  /*2340*/  DADD R10, R18, R10 ;  /* 0x00000000120a7229 */ /* 0x000fd0000000000a */
[----:B------:R-:W-:Y:S01]  /*2350*/  DADD R10, R16, R10 ;  /* 0x00000000100a7229 */ /* 0x000fe2000000000a */
[C---:B------:R-:W-:Y:S02]  /*2360*/  VIADD R16, R7.reuse, 0xfffffc01 ;  /* 0xfffffc0107107836 */ /* 0x040fe40000000000 */
[----:B------:R-:W-:-:S05]  /*2370*/  @P1 VIADD R16, R7, 0xfffffc02 ;  /* 0xfffffc0207101836 */ /* 0x000fca0000000000 */
[----:B------:R-:W-:Y:S01]  /*2380*/  DADD R18, R12, R10 ;  /* 0x000000000c127229 */ /* 0x000fe2000000000a */
[----:B------:R-:W-:Y:S01]  /*2390*/  LOP3.LUT R10, R16, 0x80000000, RZ, 0x3c, !PT ;  /* 0x80000000100a7812 */ /* 0x000fe200078e3cff */
[----:B------:R-:W-:-:S06]  /*23a0*/  IMAD.MOV.U32 R11, RZ, RZ, 0x43300000 ;  /* 0x43300000ff0b7424 */ /* 0x000fcc00078e00ff */
[----:B------:R-:W-:Y:S02]  /*23b0*/  DADD R16, R14, R18 ;  /* 0x000000000e107229 */ /* 0x000fe40000000012 */
[----:B------:R-:W-:Y:S01]  /*23c0*/  DADD R10, R10, -UR10 ;  /* 0x8000000a0a0a7e29 */ /* 0x000fe20008000000 */
[----:B------:R-:W-:Y:S01]  /*23d0*/  UMOV UR10, 0xfefa39ef ;  /* 0xfefa39ef000a7882 */ /* 0x000fe20000000000 */
[----:B------:R-:W-:-:S04]  /*23e0*/  UMOV UR11, 0x3fe62e42 ;  /* 0x3fe62e42000b7882 */ /* 0x000fc80000000000 */
[--C-:B------:R-:W-:Y:S02]  /*23f0*/  DADD R20, R14, -R16.reuse ;  /* 0x000000000e147229 */ /* 0x100fe40000000810 */
[----:B------:R-:W-:-:S06]  /*2400*/  DFMA R12, R10, UR10, R16 ;  /* 0x0000000a0a0c7c2b */ /* 0x000fcc0008000010 */
[----:B------:R-:W-:Y:S02]  /*2410*/  DADD R20, R18, R20 ;  /* 0x0000000012147229 */ /* 0x000fe40000000014 */
[----:B------:R-:W-:-:S08]  /*2420*/  DFMA R14, R10, -UR10, R12 ;  /* 0x8000000a0a0e7c2b */ /* 0x000fd0000800000c */
[----:B------:R-:W-:-:S08]  /*2430*/  DADD R14, -R16, R14 ;  /* 0x00000000100e7229 */ /* 0x000fd0000000010e */
[----:B------:R-:W-:-:S08]  /*2440*/  DADD R14, R20, -R14 ;  /* 0x00000000140e7229 */ /* 0x000fd0000000080e */
[----:B------:R-:W-:-:S08]  /*2450*/  DFMA R14, R10, UR14, R14 ;  /* 0x0000000e0a0e7c2b */ /* 0x000fd0000800000e */
[----:B------:R-:W-:-:S08]  /*2460*/  DADD R10, R12, R14 ;  /* 0x000000000c0a7229 */ /* 0x000fd0000000000e */
[----:B------:R-:W-:Y:S02]  /*2470*/  DADD R12, R12, -R10 ;  /* 0x000000000c0c7229 */ /* 0x000fe4000000080a */
[----:B------:R-:W-:-:S06]  /*2480*/  DMUL R20, R10, 2 ;  /* 0x400000000a147828 */ /* 0x000fcc0000000000 */
[----:B------:R-:W-:Y:S02]  /*2490*/  DADD R12, R14, R12 ;  /* 0x000000000e0c7229 */ /* 0x000fe4000000000c */
[----:B------:R-:W-:-:S08]  /*24a0*/  DFMA R18, R10, 2, -R20 ;  /* 0x400000000a12782b */ /* 0x000fd00000000814 */
[----:B------:R-:W-:Y:S01]  /*24b0*/  DFMA R18, R12, 2, R18 ;  /* 0x400000000c12782b */ /* 0x000fe20000000012 */
[----:B------:R-:W-:Y:S02]  /*24c0*/  IMAD.MOV.U32 R12, RZ, RZ, 0x652b82fe ;  /* 0x652b82feff0c7424 */ /* 0x000fe400078e00ff */
[----:B------:R-:W-:-:S05]  /*24d0*/  IMAD.MOV.U32 R13, RZ, RZ, 0x3ff71547 ;  /* 0x3ff71547ff0d7424 */ /* 0x000fca00078e00ff */
[----:B------:R-:W-:-:S08]  /*24e0*/  DADD R10, R20, R18 ;  /* 0x00000000140a7229 */ /* 0x000fd00000000012 */
[----:B------:R-:W-:Y:S02]  /*24f0*/  DFMA R12, R10, R12, 6.75539944105574400000e+15 ;  /* 0x433800000a0c742b */ /* 0x000fe4000000000c */
[----:B------:R-:W-:Y:S01]  /*2500*/  FSETP.GEU.AND P0, PT, |R11|, 4.1917929649353027344, PT ;  /* 0x4086232b0b00780b */ /* 0x000fe20003f0e200 */
[----:B------:R-:W-:-:S05]  /*2510*/  DADD R20, R20, -R10 ;  /* 0x0000000014147229 */ /* 0x000fca000000080a */
[----:B------:R-:W-:-:S03]  /*2520*/  DADD R14, R12, -6.75539944105574400000e+15 ;  /* 0xc33800000c0e7429 */ /* 0x000fc60000000000 */
[----:B------:R-:W-:-:S05]  /*2530*/  DADD R18, R18, R20 ;  /* 0x0000000012127229 */ /* 0x000fca0000000014 */
        /* <DEDUP_REMOVED lines=50> */
.L_x_35:
[----:B------:R-:W-:Y:S01]  /*2860*/  DFMA R18, R18, R16, R16 ;  /* 0x000000101212722b */ /* 0x000fe20000000010 */
[----:B------:R-:W-:Y:S01]  /*2870*/  IMAD.MOV.U32 R10, RZ, RZ, R2 ;  /* 0x000000ffff0a7224 */ /* 0x000fe200078e0002 */
[----:B------:R-:W-:Y:S01]  /*2880*/  DSETP.NEU.AND P0, PT, |R16|, +INF , PT ;  /* 0x7ff000001000742a */ /* 0x000fe20003f0d200 */
[----:B------:R-:W-:-:S07]  /*2890*/  IMAD.MOV.U32 R11, RZ, RZ, 0x0 ;  /* 0x00000000ff0b7424 */ /* 0x000fce00078e00ff */
[----:B------:R-:W-:Y:S02]  /*28a0*/  FSEL R16, R16, R18, !P0 ;  /* 0x0000001210107208 */ /* 0x000fe40004000000 */
[----:B------:R-:W-:Y:S01]  /*28b0*/  FSEL R17, R17, R19, !P0 ;  /* 0x0000001311117208 */ /* 0x000fe20004000000 */
[----:B------:R-:W-:Y:S06]  /*28c0*/  RET.REL.NODEC R10 `(_Z5calcyPfS_S_i) ;  /* 0xffffffd40acc7950 */ /* 0x000fec0003c3ffff */
.L_x_36:
[----:B------:R-:W-:-:S00]  /*28d0*/  BRA `(.L_x_36) ;  /* 0xfffffffc00fc7947 */ /* 0x000fc0000383ffff */
[----:B------:R-:W-:-:S00]  /*28e0*/  NOP ;  /* 0x0000000000007918 */ /* 0x000fc00000000000 */
        /* <DEDUP_REMOVED lines=9> */
.L_x_39:


//--------------------- .nv.shared.reserved.0     --------------------------
	.section	.nv.shared.reserved.0,"aw",@nobits
	.weak		__nv_reservedSMEM_offset_0_alias
	.size		__nv_reservedSMEM_offset_0_alias, 0, 64
	.other		__nv_reservedSMEM_offset_0_alias,@"STO_CUDA_RESERVED_SHARED STV_DEFAULT"
__nv_reservedSMEM_offset_0_alias:
	.zero		0
	.zero		64


//--------------------- .nv.constant0._Z5calcyPfS_S_i --------------------------
	.section	.nv.constant0._Z5calcyPfS_S_i,"a",@progbits
	.sectionflags	@""
	.align	4
.nv.constant0._Z5calcyPfS_S_i:
	.zero		924


//--------------------- SYMBOLS --------------------------

	.type		.nv.reservedSmem.offset0,@object
	.size		.nv.reservedSmem.offset0,0x4
